	.target	sm_90a

	.elftype	@"ET_EXEC"


//--------------------- .note.nv.tkinfo           --------------------------
	.section	.note.nv.tkinfo,"",@"SHT_NOTE"
	.sectionflags	@"SHF_NOTE_NV_TKINFO"
	.tkinfo
        /*0018*/ 	.word	0x00000002
        /*0030*/ 	.string	""
        /*0030*/ 	.string	"ptxas"
        /*0030*/ 	.string	"Cuda compilation tools, release 13.0, V13.0.88"
        /*0030*/ 	.string	"Build cuda_13.0.r13.0/compiler.36424714_0"
        /*0030*/ 	.string	"-arch sm_90a -m 64 "



//--------------------- .note.nv.cuinfo           --------------------------
	.section	.note.nv.cuinfo,"",@"SHT_NOTE"
	.sectionflags	@"SHF_NOTE_NV_CUINFO"
        /*0018*/ 	.short	0x0002
        /*001a*/ 	.short	0x005a
        /*001c*/ 	.short	0x0082
	.zero		2


//--------------------- .nv.info                  --------------------------
	.section	.nv.info,"",@"SHT_CUDA_INFO"
	.align	4


	//----- nvinfo : EIATTR_REGCOUNT
	.align		4
        /*0000*/ 	.byte	0x04, 0x2f
        /*0002*/ 	.short	(.L_12 - .L_11)
	.align		4
.L_11:
        /*0004*/ 	.word	index@(_ZN7cutlass13device_kernelINS_4gemm6kernel13GemmUniversalIN4cute5tupleIJiiiiEEENS1_10collective13CollectiveMmaINS1_40MainloopSm90TmaGmmaWarpSpecializedSparseILi6ENS5_IJNS4_1CILi1EEENSA_ILi2EEESB_EEENS1_35KernelTmaWarpSpecializedCooperativeEEENS5_IJNSA_ILi256EEENSA_ILi128EEESH_EEEaNS5_IJNS4_6LayoutINS5_IJiNS5_IJSC_iEEEiEEENS5_IJlNS5_IJSB_SC_EEElEEEEENSJ_INS5_IJNS5_IJNSA_ILi64EEEiEEENS5_IJSH_iEEEiEEENS5_IJNS5_IJSH_NSA_ILi8192EEEEEENS5_IJSB_lEEElEEEEEEEEaNS5_IJlSB_lEEENS4_8TiledMMAINS4_8MMA_AtomIJNS4_4SM904GMMA6SPARSE28GMMA_64x128x64_S32S8S8_SS_TNILNS13_9SparseSelE0EEEEEENSJ_INS5_IJSC_SB_SB_EEENS5_IJSB_NSA_ILi0EEES1A_EEEEENS5_IJNS4_10UnderscoreES1D_S1D_EEEEENS4_23SM90_TMA_LOAD_MULTICASTENS4_14ComposedLayoutINS4_7SwizzleILi2ELi4ELi3EEENS4_25smem_sparse_ptr_flag_bitsILi2ELi8EEENSJ_INS5_IJNS5_IJSB_NSA_ILi8EEEEEENS5_IJSC_SP_EEEEEENS5_IJNS5_IJS1A_SH_EEESM_EEEEEEEvNS4_8identityENS4_13SM90_TMA_LOADENS1H_INS1I_ILi3ELi4ELi3EEENS4_18smem_ptr_flag_bitsILi8EEENSJ_INS5_IJS1M_SH_EEENS5_IJSH_SB_EEEEEEEvS1U_EENS_8epilogue10collective6detail29Sm90TmaWarpSpecializedAdapterINS25_15DefaultEpilogueIiNS5_IJSB_llEEES29_NS24_6thread17LinearCombinationIiLi1EiiLNS2A_9ScaleType4KindE0ELNS_15FloatRoundStyleE2EiEENS1_15EpilogueDefaultEEEEEvvEEEEvNT_6ParamsE)
        /*0008*/ 	.word	0x000000a8


	//----- nvinfo : EIATTR_FRAME_SIZE
	.align		4
.L_12:
        /*000c*/ 	.byte	0x04, 0x11
        /*000e*/ 	.short	(.L_14 - .L_13)
	.align		4
.L_13:
        /*0010*/ 	.word	index@(_ZN7cutlass13device_kernelINS_4gemm6kernel13GemmUniversalIN4cute5tupleIJiiiiEEENS1_10collective13CollectiveMmaINS1_40MainloopSm90TmaGmmaWarpSpecializedSparseILi6ENS5_IJNS4_1CILi1EEENSA_ILi2EEESB_EEENS1_35KernelTmaWarpSpecializedCooperativeEEENS5_IJNSA_ILi256EEENSA_ILi128EEESH_EEEaNS5_IJNS4_6LayoutINS5_IJiNS5_IJSC_iEEEiEEENS5_IJlNS5_IJSB_SC_EEElEEEEENSJ_INS5_IJNS5_IJNSA_ILi64EEEiEEENS5_IJSH_iEEEiEEENS5_IJNS5_IJSH_NSA_ILi8192EEEEEENS5_IJSB_lEEElEEEEEEEEaNS5_IJlSB_lEEENS4_8TiledMMAINS4_8MMA_AtomIJNS4_4SM904GMMA6SPARSE28GMMA_64x128x64_S32S8S8_SS_TNILNS13_9SparseSelE0EEEEEENSJ_INS5_IJSC_SB_SB_EEENS5_IJSB_NSA_ILi0EEES1A_EEEEENS5_IJNS4_10UnderscoreES1D_S1D_EEEEENS4_23SM90_TMA_LOAD_MULTICASTENS4_14ComposedLayoutINS4_7SwizzleILi2ELi4ELi3EEENS4_25smem_sparse_ptr_flag_bitsILi2ELi8EEENSJ_INS5_IJNS5_IJSB_NSA_ILi8EEEEEENS5_IJSC_SP_EEEEEENS5_IJNS5_IJS1A_SH_EEESM_EEEEEEEvNS4_8identityENS4_13SM90_TMA_LOADENS1H_INS1I_ILi3ELi4ELi3EEENS4_18smem_ptr_flag_bitsILi8EEENSJ_INS5_IJS1M_SH_EEENS5_IJSH_SB_EEEEEEEvS1U_EENS_8epilogue10collective6detail29Sm90TmaWarpSpecializedAdapterINS25_15DefaultEpilogueIiNS5_IJSB_llEEES29_NS24_6thread17LinearCombinationIiLi1EiiLNS2A_9ScaleType4KindE0ELNS_15FloatRoundStyleE2EiEENS1_15EpilogueDefaultEEEEEvvEEEEvNT_6ParamsE)
        /*0014*/ 	.word	0x00000000


	//----- nvinfo : EIATTR_MIN_STACK_SIZE
	.align		4
.L_14:
        /*0018*/ 	.byte	0x04, 0x12
        /*001a*/ 	.short	(.L_16 - .L_15)
	.align		4
.L_15:
        /*001c*/ 	.word	index@(_ZN7cutlass13device_kernelINS_4gemm6kernel13GemmUniversalIN4cute5tupleIJiiiiEEENS1_10collective13CollectiveMmaINS1_40MainloopSm90TmaGmmaWarpSpecializedSparseILi6ENS5_IJNS4_1CILi1EEENSA_ILi2EEESB_EEENS1_35KernelTmaWarpSpecializedCooperativeEEENS5_IJNSA_ILi256EEENSA_ILi128EEESH_EEEaNS5_IJNS4_6LayoutINS5_IJiNS5_IJSC_iEEEiEEENS5_IJlNS5_IJSB_SC_EEElEEEEENSJ_INS5_IJNS5_IJNSA_ILi64EEEiEEENS5_IJSH_iEEEiEEENS5_IJNS5_IJSH_NSA_ILi8192EEEEEENS5_IJSB_lEEElEEEEEEEEaNS5_IJlSB_lEEENS4_8TiledMMAINS4_8MMA_AtomIJNS4_4SM904GMMA6SPARSE28GMMA_64x128x64_S32S8S8_SS_TNILNS13_9SparseSelE0EEEEEENSJ_INS5_IJSC_SB_SB_EEENS5_IJSB_NSA_ILi0EEES1A_EEEEENS5_IJNS4_10UnderscoreES1D_S1D_EEEEENS4_23SM90_TMA_LOAD_MULTICASTENS4_14ComposedLayoutINS4_7SwizzleILi2ELi4ELi3EEENS4_25smem_sparse_ptr_flag_bitsILi2ELi8EEENSJ_INS5_IJNS5_IJSB_NSA_ILi8EEEEEENS5_IJSC_SP_EEEEEENS5_IJNS5_IJS1A_SH_EEESM_EEEEEEEvNS4_8identityENS4_13SM90_TMA_LOADENS1H_INS1I_ILi3ELi4ELi3EEENS4_18smem_ptr_flag_bitsILi8EEENSJ_INS5_IJS1M_SH_EEENS5_IJSH_SB_EEEEEEEvS1U_EENS_8epilogue10collective6detail29Sm90TmaWarpSpecializedAdapterINS25_15DefaultEpilogueIiNS5_IJSB_llEEES29_NS24_6thread17LinearCombinationIiLi1EiiLNS2A_9ScaleType4KindE0ELNS_15FloatRoundStyleE2EiEENS1_15EpilogueDefaultEEEEEvvEEEEvNT_6ParamsE)
        /*0020*/ 	.word	0x00000000
.L_16:


//--------------------- .nv.compat                --------------------------
	.section	.nv.compat,"",@"SHT_CUDA_COMPAT_INFO"
	.align	4
        /*0000*/ 	.byte	0x02, 0x09, 0x01, 0x00, 0x02, 0x02, 0x04, 0x00, 0x02, 0x05, 0x05, 0x00, 0x03, 0x07, 0x01, 0x01
        /*0010*/ 	.byte	0x02, 0x03, 0x01, 0x00, 0x02, 0x06, 0x01, 0x00, 0x04, 0x0b, 0x08, 0x00, 0x00, 0x00, 0x00, 0x00
        /*0020*/ 	.byte	0x00, 0x00, 0x00, 0x00


//--------------------- .nv.info._ZN7cutlass13device_kernelINS_4gemm6kernel13GemmUniversalIN4cute5tupleIJiiiiEEENS1_10collective13CollectiveMmaINS1_40MainloopSm90TmaGmmaWarpSpecializedSparseILi6ENS5_IJNS4_1CILi1EEENSA_ILi2EEESB_EEENS1_35KernelTmaWarpSpecializedCooperativeEEENS5_IJNSA_ILi256EEENSA_ILi128EEESH_EEEaNS5_IJNS4_6LayoutINS5_IJiNS5_IJSC_iEEEiEEENS5_IJlNS5_IJSB_SC_EEElEEEEENSJ_INS5_IJNS5_IJNSA_ILi64EEEiEEENS5_IJSH_iEEEiEEENS5_IJNS5_IJSH_NSA_ILi8192EEEEEENS5_IJSB_lEEElEEEEEEEEaNS5_IJlSB_lEEENS4_8TiledMMAINS4_8MMA_AtomIJNS4_4SM904GMMA6SPARSE28GMMA_64x128x64_S32S8S8_SS_TNILNS13_9SparseSelE0EEEEEENSJ_INS5_IJSC_SB_SB_EEENS5_IJSB_NSA_ILi0EEES1A_EEEEENS5_IJNS4_10UnderscoreES1D_S1D_EEEEENS4_23SM90_TMA_LOAD_MULTICASTENS4_14ComposedLayoutINS4_7SwizzleILi2ELi4ELi3EEENS4_25smem_sparse_ptr_flag_bitsILi2ELi8EEENSJ_INS5_IJNS5_IJSB_NSA_ILi8EEEEEENS5_IJSC_SP_EEEEEENS5_IJNS5_IJS1A_SH_EEESM_EEEEEEEvNS4_8identityENS4_13SM90_TMA_LOADENS1H_INS1I_ILi3ELi4ELi3EEENS4_18smem_ptr_flag_bitsILi8EEENSJ_INS5_IJS1M_SH_EEENS5_IJSH_SB_EEEEEEEvS1U_EENS_8epilogue10collective6detail29Sm90TmaWarpSpecializedAdapterINS25_15DefaultEpilogueIiNS5_IJSB_llEEES29_NS24_6thread17LinearCombinationIiLi1EiiLNS2A_9ScaleType4KindE0ELNS_15FloatRoundStyleE2EiEENS1_15EpilogueDefaultEEEEEvvEEEEvNT_6ParamsE --------------------------
	.section	.nv.info._ZN7cutlass13device_kernelINS_4gemm6kernel13GemmUniversalIN4cute5tupleIJiiiiEEENS1_10collective13CollectiveMmaINS1_40MainloopSm90TmaGmmaWarpSpecializedSparseILi6ENS5_IJNS4_1CILi1EEENSA_ILi2EEESB_EEENS1_35KernelTmaWarpSpecializedCooperativeEEENS5_IJNSA_ILi256EEENSA_ILi128EEESH_EEEaNS5_IJNS4_6LayoutINS5_IJiNS5_IJSC_iEEEiEEENS5_IJlNS5_IJSB_SC_EEElEEEEENSJ_INS5_IJNS5_IJNSA_ILi64EEEiEEENS5_IJSH_iEEEiEEENS5_IJNS5_IJSH_NSA_ILi8192EEEEEENS5_IJSB_lEEElEEEEEEEEaNS5_IJlSB_lEEENS4_8TiledMMAINS4_8MMA_AtomIJNS4_4SM904GMMA6SPARSE28GMMA_64x128x64_S32S8S8_SS_TNILNS13_9SparseSelE0EEEEEENSJ_INS5_IJSC_SB_SB_EEENS5_IJSB_NSA_ILi0EEES1A_EEEEENS5_IJNS4_10UnderscoreES1D_S1D_EEEEENS4_23SM90_TMA_LOAD_MULTICASTENS4_14ComposedLayoutINS4_7SwizzleILi2ELi4ELi3EEENS4_25smem_sparse_ptr_flag_bitsILi2ELi8EEENSJ_INS5_IJNS5_IJSB_NSA_ILi8EEEEEENS5_IJSC_SP_EEEEEENS5_IJNS5_IJS1A_SH_EEESM_EEEEEEEvNS4_8identityENS4_13SM90_TMA_LOADENS1H_INS1I_ILi3ELi4ELi3EEENS4_18smem_ptr_flag_bitsILi8EEENSJ_INS5_IJS1M_SH_EEENS5_IJSH_SB_EEEEEEEvS1U_EENS_8epilogue10collective6detail29Sm90TmaWarpSpecializedAdapterINS25_15DefaultEpilogueIiNS5_IJSB_llEEES29_NS24_6thread17LinearCombinationIiLi1EiiLNS2A_9ScaleType4KindE0ELNS_15FloatRoundStyleE2EiEENS1_15EpilogueDefaultEEEEEvvEEEEvNT_6ParamsE,"",@"SHT_CUDA_INFO"
	.sectionflags	@""
	.align	4


	//----- nvinfo : EIATTR_CUDA_API_VERSION
	.align		4
        /*0000*/ 	.byte	0x04, 0x37
        /*0002*/ 	.short	(.L_18 - .L_17)
.L_17:
        /*0004*/ 	.word	0x00000082


	//----- nvinfo : EIATTR_KPARAM_INFO
	.align		4
.L_18:
        /*0008*/ 	.byte	0x04, 0x17
        /*000a*/ 	.short	(.L_20 - .L_19)
.L_19:
        /*000c*/ 	.word	0x00000000
        /*0010*/ 	.short	0x0000
        /*0012*/ 	.short	0x0070
        /*0014*/ 	.byte	0x00, 0xf0, 0x01, 0x14


	//----- nvinfo : EIATTR_SPARSE_MMA_MASK
	.align		4
.L_20:
        /*0018*/ 	.byte	0x03, 0x50
        /*001a*/ 	.short	0x0004


	//----- nvinfo : EIATTR_MAXREG_COUNT
	.align		4
        /*001c*/ 	.byte	0x03, 0x1b
        /*001e*/ 	.short	0x00a8


	//----- nvinfo : EIATTR_NUM_BARRIERS
	.align		4
        /*0020*/ 	.byte	0x02, 0x4c
        /*0022*/ 	.byte	0x01
	.zero		1


	//----- nvinfo : EIATTR_MERCURY_ISA_VERSION
	.align		4
        /*0024*/ 	.byte	0x03, 0x5f
        /*0026*/ 	.short	0x0101


	//----- nvinfo : EIATTR_INT_WARP_WIDE_INSTR_OFFSETS
	.align		4
        /*0028*/ 	.byte	0x04, 0x31
        /*002a*/ 	.short	(.L_22 - .L_21)


	//   ....[0]....
.L_21:
        /*002c*/ 	.word	0x00000500


	//   ....[1]....
        /*0030*/ 	.word	0x00000520


	//   ....[2]....
        /*0034*/ 	.word	0x000006b0


	//----- nvinfo : EIATTR_COOP_GROUP_MASK_REGIDS
	.align		4
.L_22:
        /*0038*/ 	.byte	0x04, 0x29
        /*003a*/ 	.short	(.L_24 - .L_23)


	//   ....[0]....
.L_23:
        /*003c*/ 	.word	0xffffffff


	//   ....[1]....
        /*0040*/ 	.word	0xffffffff


	//   ....[2]....
        /*0044*/ 	.word	0xffffffff


	//   ....[3]....
        /*0048*/ 	.word	0xffffffff


	//   ....[4]....
        /*004c*/ 	.word	0xffffffff


	//   ....[5]....
        /*0050*/ 	.word	0xffffffff


	//----- nvinfo : EIATTR_COOP_GROUP_INSTR_OFFSETS
	.align		4
.L_24:
        /*0054*/ 	.byte	0x04, 0x28
        /*0056*/ 	.short	(.L_26 - .L_25)


	//   ....[0]....
.L_25:
        /*0058*/ 	.word	0x00000060


	//   ....[1]....
        /*005c*/ 	.word	0x00000070


	//   ....[2]....
        /*0060*/ 	.word	0x00000160


	//   ....[3]....
        /*0064*/ 	.word	0x00000330


	//   ....[4]....
        /*0068*/ 	.word	0x000007e0


	//   ....[5]....
        /*006c*/ 	.word	0x00001260


	//----- nvinfo : EIATTR_REG_RECONFIG
	.align		4
.L_26:
        /*0070*/ 	.byte	0x01, 0x54
	.zero		2


	//----- nvinfo : EIATTR_MBARRIER_INSTR_OFFSETS
	.align		4
        /*0074*/ 	.byte	0x04, 0x39
        /*0076*/ 	.short	(.L_28 - .L_27)


	//   ....[0]....
.L_27:
        /*0078*/ 	.word	0x00000260
        /*007c*/ 	.word	0x000000ff
        /*0080*/ 	.word	0x00000000
        /*0084*/ 	.short	0x0100
        /*0086*/ 	.byte	0x08
	.zero		1


	//   ....[1]....
        /*0088*/ 	.word	0x00000270
        /*008c*/ 	.word	0x000000ff
        /*0090*/ 	.word	0x00000030
        /*0094*/ 	.short	0x0100
        /*0096*/ 	.byte	0x08
	.zero		1


	//   ....[2]....
        /*0098*/ 	.word	0x00000280
        /*009c*/ 	.word	0x000000ff
        /*00a0*/ 	.word	0x00000008
        /*00a4*/ 	.short	0x0100
        /*00a6*/ 	.byte	0x08
	.zero		1


	//   ....[3]....
        /*00a8*/ 	.word	0x00000290
        /*00ac*/ 	.word	0x000000ff
        /*00b0*/ 	.word	0x00000038
        /*00b4*/ 	.short	0x0100
        /*00b6*/ 	.byte	0x08
	.zero		1


	//   ....[4]....
        /*00b8*/ 	.word	0x000002a0
        /*00bc*/ 	.word	0x000000ff
        /*00c0*/ 	.word	0x00000010
        /*00c4*/ 	.short	0x0100
        /*00c6*/ 	.byte	0x08
	.zero		1


	//   ....[5]....
        /*00c8*/ 	.word	0x000002b0
        /*00cc*/ 	.word	0x000000ff
        /*00d0*/ 	.word	0x00000040
        /*00d4*/ 	.short	0x0100
        /*00d6*/ 	.byte	0x08
	.zero		1


	//   ....[6]....
        /*00d8*/ 	.word	0x000002c0
        /*00dc*/ 	.word	0x000000ff
        /*00e0*/ 	.word	0x00000018
        /*00e4*/ 	.short	0x0100
        /*00e6*/ 	.byte	0x08
	.zero		1


	//   ....[7]....
        /*00e8*/ 	.word	0x000002d0
        /*00ec*/ 	.word	0x000000ff
        /*00f0*/ 	.word	0x00000048
        /*00f4*/ 	.short	0x0100
        /*00f6*/ 	.byte	0x08
	.zero		1


	//   ....[8]....
        /*00f8*/ 	.word	0x000002e0
        /*00fc*/ 	.word	0x000000ff
        /*0100*/ 	.word	0x00000020
        /*0104*/ 	.short	0x0100
        /*0106*/ 	.byte	0x08
	.zero		1


	//   ....[9]....
        /*0108*/ 	.word	0x000002f0
        /*010c*/ 	.word	0x000000ff
        /*0110*/ 	.word	0x00000050
        /*0114*/ 	.short	0x0100
        /*0116*/ 	.byte	0x08
	.zero		1


	//   ....[10]....
        /*0118*/ 	.word	0x00000300
        /*011c*/ 	.word	0x000000ff
        /*0120*/ 	.word	0x00000028
        /*0124*/ 	.short	0x0100
        /*0126*/ 	.byte	0x08
	.zero		1


	//   ....[11]....
        /*0128*/ 	.word	0x00000310
        /*012c*/ 	.word	0x000000ff
        /*0130*/ 	.word	0x00000058
        /*0134*/ 	.short	0x0100
        /*0136*/ 	.byte	0x08
	.zero		1


	//   ....[12]....
        /*0138*/ 	.word	0x00000740
        /*013c*/ 	.word	0x000000ff
        /*0140*/ 	.word	0x00000070
        /*0144*/ 	.short	0x0100
        /*0146*/ 	.byte	0x06
	.zero		1


	//   ....[13]....
        /*0148*/ 	.word	0x00000790
        /*014c*/ 	.word	0x000000ff
        /*0150*/ 	.word	0x00000078
        /*0154*/ 	.short	0x0100
        /*0156*/ 	.byte	0x06
	.zero		1


	//   ....[14]....
        /*0158*/ 	.word	0x000017a0
        /*015c*/ 	.word	0x000000ff
        /*0160*/ 	.word	0x00000000
        /*0164*/ 	.short	0x010a
        /*0166*/ 	.byte	0x08
	.zero		1


	//   ....[15]....
        /*0168*/ 	.word	0x00001890
        /*016c*/ 	.word	0x000000ff
        /*0170*/ 	.word	0x00000000
        /*0174*/ 	.short	0x010a
        /*0176*/ 	.byte	0x08
	.zero		1


	//   ....[16]....
        /*0178*/ 	.word	0x00001ae0
        /*017c*/ 	.word	0x0000000d
        /*0180*/ 	.word	0x00000000
        /*0184*/ 	.short	0x0101
        /*0186*/ 	.byte	0x3f
	.zero		1


	//   ....[17]....
        /*0188*/ 	.word	0x0000af90
        /*018c*/ 	.word	0x00000014
        /*0190*/ 	.word	0x00000030
        /*0194*/ 	.short	0x010a
        /*0196*/ 	.byte	0x3f
	.zero		1


	//   ....[18]....
        /*0198*/ 	.word	0x0000b3c0
        /*019c*/ 	.word	0x00000008
        /*01a0*/ 	.word	0x00000078
        /*01a4*/ 	.short	0x0101
        /*01a6*/ 	.byte	0x3f
	.zero		1


	//   ....[19]....
        /*01a8*/ 	.word	0x0000baf0
        /*01ac*/ 	.word	0x00000006
        /*01b0*/ 	.word	0x00000000
        /*01b4*/ 	.short	0x010a
        /*01b6*/ 	.byte	0x3f
	.zero		1


	//   ....[20]....
        /*01b8*/ 	.word	0x0000bb70
        /*01bc*/ 	.word	0x00000007
        /*01c0*/ 	.word	0x00000000
        /*01c4*/ 	.short	0x010a
        /*01c6*/ 	.byte	0x3f
	.zero		1


	//   ....[21]....
        /*01c8*/ 	.word	0x0000bc00
        /*01cc*/ 	.word	0x00000006
        /*01d0*/ 	.word	0x00000000
        /*01d4*/ 	.short	0x010a
        /*01d6*/ 	.byte	0x3f
	.zero		1


	//   ....[22]....
        /*01d8*/ 	.word	0x0000bc90
        /*01dc*/ 	.word	0x00000009
        /*01e0*/ 	.word	0x00000000
        /*01e4*/ 	.short	0x010a
        /*01e6*/ 	.byte	0x3f
	.zero		1


	//   ....[23]....
        /*01e8*/ 	.word	0x0000bd20
        /*01ec*/ 	.word	0x00000006
        /*01f0*/ 	.word	0x00000000
        /*01f4*/ 	.short	0x010a
        /*01f6*/ 	.byte	0x3f
	.zero		1


	//   ....[24]....
        /*01f8*/ 	.word	0x0000bdb0
        /*01fc*/ 	.word	0x00000003
        /*0200*/ 	.word	0x00000000
        /*0204*/ 	.short	0x010a
        /*0206*/ 	.byte	0x3f
	.zero		1


	//   ....[25]....
        /*0208*/ 	.word	0x0000be20
        /*020c*/ 	.word	0x0000000d
        /*0210*/ 	.word	0x00000000
        /*0214*/ 	.short	0x010a
        /*0216*/ 	.byte	0x3f
	.zero		1


	//   ....[26]....
        /*0218*/ 	.word	0x0000bef0
        /*021c*/ 	.word	0x00000014
        /*0220*/ 	.word	0x00000030
        /*0224*/ 	.short	0x010a
        /*0226*/ 	.byte	0x3f
	.zero		1


	//   ....[27]....
        /*0228*/ 	.word	0x0000bfc0
        /*022c*/ 	.word	0x00000006
        /*0230*/ 	.word	0x00000000
        /*0234*/ 	.short	0x010a
        /*0236*/ 	.byte	0x3f
	.zero		1


	//   ....[28]....
        /*0238*/ 	.word	0x0000c010
        /*023c*/ 	.word	0x00000007
        /*0240*/ 	.word	0x00000000
        /*0244*/ 	.short	0x010a
        /*0246*/ 	.byte	0x3f
	.zero		1


	//   ....[29]....
        /*0248*/ 	.word	0x0000c060
        /*024c*/ 	.word	0x00000006
        /*0250*/ 	.word	0x00000000
        /*0254*/ 	.short	0x010a
        /*0256*/ 	.byte	0x3f
	.zero		1


	//   ....[30]....
        /*0258*/ 	.word	0x0000c0b0
        /*025c*/ 	.word	0x00000009
        /*0260*/ 	.word	0x00000000
        /*0264*/ 	.short	0x010a
        /*0266*/ 	.byte	0x3f
	.zero		1


	//   ....[31]....
        /*0268*/ 	.word	0x0000c100
        /*026c*/ 	.word	0x00000006
        /*0270*/ 	.word	0x00000000
        /*0274*/ 	.short	0x010a
        /*0276*/ 	.byte	0x3f
	.zero		1


	//----- nvinfo : EIATTR_NUM_MBARRIERS
	.align		4
.L_28:
        /*0278*/ 	.byte	0x03, 0x38
        /*027a*/ 	.short	0x000e


	//----- nvinfo : EIATTR_EXIT_INSTR_OFFSETS
	.align		4
        /*027c*/ 	.byte	0x04, 0x1c
        /*027e*/ 	.short	(.L_30 - .L_29)


	//   ....[0]....
.L_29:
        /*0280*/ 	.word	0x00000940


	//   ....[1]....
        /*0284*/ 	.word	0x00001130


	//   ....[2]....
        /*0288*/ 	.word	0x0000a650


	//   ....[3]....
        /*028c*/ 	.word	0x0000abb0


	//   ....[4]....
        /*0290*/ 	.word	0x0000be00


	//----- nvinfo : EIATTR_MAX_THREADS
	.align		4
.L_30:
        /*0294*/ 	.byte	0x04, 0x05
        /*0296*/ 	.short	(.L_32 - .L_31)
.L_31:
        /*0298*/ 	.word	0x00000180
        /*029c*/ 	.word	0x00000001
        /*02a0*/ 	.word	0x00000001


	//----- nvinfo : EIATTR_CRS_STACK_SIZE
	.align		4
.L_32:
        /*02a4*/ 	.byte	0x04, 0x1e
        /*02a6*/ 	.short	(.L_34 - .L_33)
.L_33:
        /*02a8*/ 	.word	0x00000000


	//----- nvinfo : EIATTR_CBANK_PARAM_SIZE
	.align		4
.L_34:
        /*02ac*/ 	.byte	0x03, 0x19
        /*02ae*/ 	.short	0x0570


	//----- nvinfo : EIATTR_PARAM_CBANK
	.align		4
        /*02b0*/ 	.byte	0x04, 0x0a
        /*02b2*/ 	.short	(.L_36 - .L_35)
	.align		4
.L_35:
        /*02b4*/ 	.word	index@(.nv.constant0._ZN7cutlass13device_kernelINS_4gemm6kernel13GemmUniversalIN4cute5tupleIJiiiiEEENS1_10collective13CollectiveMmaINS1_40MainloopSm90TmaGmmaWarpSpecializedSparseILi6ENS5_IJNS4_1CILi1EEENSA_ILi2EEESB_EEENS1_35KernelTmaWarpSpecializedCooperativeEEENS5_IJNSA_ILi256EEENSA_ILi128EEESH_EEEaNS5_IJNS4_6LayoutINS5_IJiNS5_IJSC_iEEEiEEENS5_IJlNS5_IJSB_SC_EEElEEEEENSJ_INS5_IJNS5_IJNSA_ILi64EEEiEEENS5_IJSH_iEEEiEEENS5_IJNS5_IJSH_NSA_ILi8192EEEEEENS5_IJSB_lEEElEEEEEEEEaNS5_IJlSB_lEEENS4_8TiledMMAINS4_8MMA_AtomIJNS4_4SM904GMMA6SPARSE28GMMA_64x128x64_S32S8S8_SS_TNILNS13_9SparseSelE0EEEEEENSJ_INS5_IJSC_SB_SB_EEENS5_IJSB_NSA_ILi0EEES1A_EEEEENS5_IJNS4_10UnderscoreES1D_S1D_EEEEENS4_23SM90_TMA_LOAD_MULTICASTENS4_14ComposedLayoutINS4_7SwizzleILi2ELi4ELi3EEENS4_25smem_sparse_ptr_flag_bitsILi2ELi8EEENSJ_INS5_IJNS5_IJSB_NSA_ILi8EEEEEENS5_IJSC_SP_EEEEEENS5_IJNS5_IJS1A_SH_EEESM_EEEEEEEvNS4_8identityENS4_13SM90_TMA_LOADENS1H_INS1I_ILi3ELi4ELi3EEENS4_18smem_ptr_flag_bitsILi8EEENSJ_INS5_IJS1M_SH_EEENS5_IJSH_SB_EEEEEEEvS1U_EENS_8epilogue10collective6detail29Sm90TmaWarpSpecializedAdapterINS25_15DefaultEpilogueIiNS5_IJSB_llEEES29_NS24_6thread17LinearCombinationIiLi1EiiLNS2A_9ScaleType4KindE0ELNS_15FloatRoundStyleE2EiEENS1_15EpilogueDefaultEEEEEvvEEEEvNT_6ParamsE)
        /*02b8*/ 	.short	0x0210
        /*02ba*/ 	.short	0x0570


	//----- nvinfo : EIATTR_SW_WAR
	.align		4
.L_36:
        /*02bc*/ 	.byte	0x04, 0x36
        /*02be*/ 	.short	(.L_38 - .L_37)
.L_37:
        /*02c0*/ 	.word	0x00000008
.L_38:


//--------------------- .nv.callgraph             --------------------------
	.section	.nv.callgraph,"",@"SHT_CUDA_CALLGRAPH"
	.align	4
	.sectionentsize	8
	.align		4
        /*0000*/ 	.word	0x00000000
	.align		4
        /*0004*/ 	.word	0xffffffff
	.align		4
        /*0008*/ 	.word	0x00000000
	.align		4
        /*000c*/ 	.word	0xfffffffe
	.align		4
        /*0010*/ 	.word	0x00000000
	.align		4
        /*0014*/ 	.word	0xfffffffd
	.align		4
        /*0018*/ 	.word	0x00000000
	.align		4
        /*001c*/ 	.word	0xfffffffc


//--------------------- .nv.constant4             --------------------------
	.section	.nv.constant4,"a",@progbits
	.align	8
	.align		8
.nv.constant4:
        /*0000*/ 	.dword	_ZN39_INTERNAL_334ae253_4_k_cu_03c678c0_27094cuda3std3__45__cpo5beginE
	.align		8
        /*0008*/ 	.dword	_ZN39_INTERNAL_334ae253_4_k_cu_03c678c0_27094cuda3std3__45__cpo3endE
	.align		8
        /*0010*/ 	.dword	_ZN39_INTERNAL_334ae253_4_k_cu_03c678c0_27094cuda3std3__45__cpo6cbeginE
	.align		8
        /*0018*/ 	.dword	_ZN39_INTERNAL_334ae253_4_k_cu_03c678c0_27094cuda3std3__45__cpo4cendE
	.align		8
        /*0020*/ 	.dword	_ZN39_INTERNAL_334ae253_4_k_cu_03c678c0_27094cuda3std3__441_GLOBAL__N__334ae253_4_k_cu_03c678c0_27096ignoreE
	.align		8
        /*0028*/ 	.dword	_ZN39_INTERNAL_334ae253_4_k_cu_03c678c0_27094cuda3std3__419piecewise_constructE
	.align		8
        /*0030*/ 	.dword	_ZN39_INTERNAL_334ae253_4_k_cu_03c678c0_27094cuda3std3__48in_placeE
	.align		8
        /*0038*/ 	.dword	_ZN39_INTERNAL_334ae253_4_k_cu_03c678c0_27094cuda3std6ranges3__45__cpo4swapE
	.align		8
        /*0040*/ 	.dword	_ZN39_INTERNAL_334ae253_4_k_cu_03c678c0_27094cuda3std6ranges3__45__cpo9iter_moveE
	.align		8
        /*0048*/ 	.dword	_ZN39_INTERNAL_334ae253_4_k_cu_03c678c0_27094cute7productE
	.align		8
        /*0050*/ 	.dword	_ZN39_INTERNAL_334ae253_4_k_cu_03c678c0_27094cute1_E


//--------------------- .text._ZN7cutlass13device_kernelINS_4gemm6kernel13GemmUniversalIN4cute5tupleIJiiiiEEENS1_10collective13CollectiveMmaINS1_40MainloopSm90TmaGmmaWarpSpecializedSparseILi6ENS5_IJNS4_1CILi1EEENSA_ILi2EEESB_EEENS1_35KernelTmaWarpSpecializedCooperativeEEENS5_IJNSA_ILi256EEENSA_ILi128EEESH_EEEaNS5_IJNS4_6LayoutINS5_IJiNS5_IJSC_iEEEiEEENS5_IJlNS5_IJSB_SC_EEElEEEEENSJ_INS5_IJNS5_IJNSA_ILi64EEEiEEENS5_IJSH_iEEEiEEENS5_IJNS5_IJSH_NSA_ILi8192EEEEEENS5_IJSB_lEEElEEEEEEEEaNS5_IJlSB_lEEENS4_8TiledMMAINS4_8MMA_AtomIJNS4_4SM904GMMA6SPARSE28GMMA_64x128x64_S32S8S8_SS_TNILNS13_9SparseSelE0EEEEEENSJ_INS5_IJSC_SB_SB_EEENS5_IJSB_NSA_ILi0EEES1A_EEEEENS5_IJNS4_10UnderscoreES1D_S1D_EEEEENS4_23SM90_TMA_LOAD_MULTICASTENS4_14ComposedLayoutINS4_7SwizzleILi2ELi4ELi3EEENS4_25smem_sparse_ptr_flag_bitsILi2ELi8EEENSJ_INS5_IJNS5_IJSB_NSA_ILi8EEEEEENS5_IJSC_SP_EEEEEENS5_IJNS5_IJS1A_SH_EEESM_EEEEEEEvNS4_8identityENS4_13SM90_TMA_LOADENS1H_INS1I_ILi3ELi4ELi3EEENS4_18smem_ptr_flag_bitsILi8EEENSJ_INS5_IJS1M_SH_EEENS5_IJSH_SB_EEEEEEEvS1U_EENS_8epilogue10collective6detail29Sm90TmaWarpSpecializedAdapterINS25_15DefaultEpilogueIiNS5_IJSB_llEEES29_NS24_6thread17LinearCombinationIiLi1EiiLNS2A_9ScaleType4KindE0ELNS_15FloatRoundStyleE2EiEENS1_15EpilogueDefaultEEEEEvvEEEEvNT_6ParamsE --------------------------
	.section	.text._ZN7cutlass13device_kernelINS_4gemm6kernel13GemmUniversalIN4cute5tupleIJiiiiEEENS1_10collective13CollectiveMmaINS1_40MainloopSm90TmaGmmaWarpSpecializedSparseILi6ENS5_IJNS4_1CILi1EEENSA_ILi2EEESB_EEENS1_35KernelTmaWarpSpecializedCooperativeEEENS5_IJNSA_ILi256EEENSA_ILi128EEESH_EEEaNS5_IJNS4_6LayoutINS5_IJiNS5_IJSC_iEEEiEEENS5_IJlNS5_IJSB_SC_EEElEEEEENSJ_INS5_IJNS5_IJNSA_ILi64EEEiEEENS5_IJSH_iEEEiEEENS5_IJNS5_IJSH_NSA_ILi8192EEEEEENS5_IJSB_lEEElEEEEEEEEaNS5_IJlSB_lEEENS4_8TiledMMAINS4_8MMA_AtomIJNS4_4SM904GMMA6SPARSE28GMMA_64x128x64_S32S8S8_SS_TNILNS13_9SparseSelE0EEEEEENSJ_INS5_IJSC_SB_SB_EEENS5_IJSB_NSA_ILi0EEES1A_EEEEENS5_IJNS4_10UnderscoreES1D_S1D_EEEEENS4_23SM90_TMA_LOAD_MULTICASTENS4_14ComposedLayoutINS4_7SwizzleILi2ELi4ELi3EEENS4_25smem_sparse_ptr_flag_bitsILi2ELi8EEENSJ_INS5_IJNS5_IJSB_NSA_ILi8EEEEEENS5_IJSC_SP_EEEEEENS5_IJNS5_IJS1A_SH_EEESM_EEEEEEEvNS4_8identityENS4_13SM90_TMA_LOADENS1H_INS1I_ILi3ELi4ELi3EEENS4_18smem_ptr_flag_bitsILi8EEENSJ_INS5_IJS1M_SH_EEENS5_IJSH_SB_EEEEEEEvS1U_EENS_8epilogue10collective6detail29Sm90TmaWarpSpecializedAdapterINS25_15DefaultEpilogueIiNS5_IJSB_llEEES29_NS24_6thread17LinearCombinationIiLi1EiiLNS2A_9ScaleType4KindE0ELNS_15FloatRoundStyleE2EiEENS1_15EpilogueDefaultEEEEEvvEEEEvNT_6ParamsE,"ax",@progbits
	.align	128
.text._ZN7cutlass13device_kernelINS_4gemm6kernel13GemmUniversalIN4cute5tupleIJiiiiEEENS1_10collective13CollectiveMmaINS1_40MainloopSm90TmaGmmaWarpSpecializedSparseILi6ENS5_IJNS4_1CILi1EEENSA_ILi2EEESB_EEENS1_35KernelTmaWarpSpecializedCooperativeEEENS5_IJNSA_ILi256EEENSA_ILi128EEESH_EEEaNS5_IJNS4_6LayoutINS5_IJiNS5_IJSC_iEEEiEEENS5_IJlNS5_IJSB_SC_EEElEEEEENSJ_INS5_IJNS5_IJNSA_ILi64EEEiEEENS5_IJSH_iEEEiEEENS5_IJNS5_IJSH_NSA_ILi8192EEEEEENS5_IJSB_lEEElEEEEEEEEaNS5_IJlSB_lEEENS4_8TiledMMAINS4_8MMA_AtomIJNS4_4SM904GMMA6SPARSE28GMMA_64x128x64_S32S8S8_SS_TNILNS13_9SparseSelE0EEEEEENSJ_INS5_IJSC_SB_SB_EEENS5_IJSB_NSA_ILi0EEES1A_EEEEENS5_IJNS4_10UnderscoreES1D_S1D_EEEEENS4_23SM90_TMA_LOAD_MULTICASTENS4_14ComposedLayoutINS4_7SwizzleILi2ELi4ELi3EEENS4_25smem_sparse_ptr_flag_bitsILi2ELi8EEENSJ_INS5_IJNS5_IJSB_NSA_ILi8EEEEEENS5_IJSC_SP_EEEEEENS5_IJNS5_IJS1A_SH_EEESM_EEEEEEEvNS4_8identityENS4_13SM90_TMA_LOADENS1H_INS1I_ILi3ELi4ELi3EEENS4_18smem_ptr_flag_bitsILi8EEENSJ_INS5_IJS1M_SH_EEENS5_IJSH_SB_EEEEEEEvS1U_EENS_8epilogue10collective6detail29Sm90TmaWarpSpecializedAdapterINS25_15DefaultEpilogueIiNS5_IJSB_llEEES29_NS24_6thread17LinearCombinationIiLi1EiiLNS2A_9ScaleType4KindE0ELNS_15FloatRoundStyleE2EiEENS1_15EpilogueDefaultEEEEEvvEEEEvNT_6ParamsE:
        .type           _ZN7cutlass13device_kernelINS_4gemm6kernel13GemmUniversalIN4cute5tupleIJiiiiEEENS1_10collective13CollectiveMmaINS1_40MainloopSm90TmaGmmaWarpSpecializedSparseILi6ENS5_IJNS4_1CILi1EEENSA_ILi2EEESB_EEENS1_35KernelTmaWarpSpecializedCooperativeEEENS5_IJNSA_ILi256EEENSA_ILi128EEESH_EEEaNS5_IJNS4_6LayoutINS5_IJiNS5_IJSC_iEEEiEEENS5_IJlNS5_IJSB_SC_EEElEEEEENSJ_INS5_IJNS5_IJNSA_ILi64EEEiEEENS5_IJSH_iEEEiEEENS5_IJNS5_IJSH_NSA_ILi8192EEEEEENS5_IJSB_lEEElEEEEEEEEaNS5_IJlSB_lEEENS4_8TiledMMAINS4_8MMA_AtomIJNS4_4SM904GMMA6SPARSE28GMMA_64x128x64_S32S8S8_SS_TNILNS13_9SparseSelE0EEEEEENSJ_INS5_IJSC_SB_SB_EEENS5_IJSB_NSA_ILi0EEES1A_EEEEENS5_IJNS4_10UnderscoreES1D_S1D_EEEEENS4_23SM90_TMA_LOAD_MULTICASTENS4_14ComposedLayoutINS4_7SwizzleILi2ELi4ELi3EEENS4_25smem_sparse_ptr_flag_bitsILi2ELi8EEENSJ_INS5_IJNS5_IJSB_NSA_ILi8EEEEEENS5_IJSC_SP_EEEEEENS5_IJNS5_IJS1A_SH_EEESM_EEEEEEEvNS4_8identityENS4_13SM90_TMA_LOADENS1H_INS1I_ILi3ELi4ELi3EEENS4_18smem_ptr_flag_bitsILi8EEENSJ_INS5_IJS1M_SH_EEENS5_IJSH_SB_EEEEEEEvS1U_EENS_8epilogue10collective6detail29Sm90TmaWarpSpecializedAdapterINS25_15DefaultEpilogueIiNS5_IJSB_llEEES29_NS24_6thread17LinearCombinationIiLi1EiiLNS2A_9ScaleType4KindE0ELNS_15FloatRoundStyleE2EiEENS1_15EpilogueDefaultEEEEEvvEEEEvNT_6ParamsE,@function
        .size           _ZN7cutlass13device_kernelINS_4gemm6kernel13GemmUniversalIN4cute5tupleIJiiiiEEENS1_10collective13CollectiveMmaINS1_40MainloopSm90TmaGmmaWarpSpecializedSparseILi6ENS5_IJNS4_1CILi1EEENSA_ILi2EEESB_EEENS1_35KernelTmaWarpSpecializedCooperativeEEENS5_IJNSA_ILi256EEENSA_ILi128EEESH_EEEaNS5_IJNS4_6LayoutINS5_IJiNS5_IJSC_iEEEiEEENS5_IJlNS5_IJSB_SC_EEElEEEEENSJ_INS5_IJNS5_IJNSA_ILi64EEEiEEENS5_IJSH_iEEEiEEENS5_IJNS5_IJSH_NSA_ILi8192EEEEEENS5_IJSB_lEEElEEEEEEEEaNS5_IJlSB_lEEENS4_8TiledMMAINS4_8MMA_AtomIJNS4_4SM904GMMA6SPARSE28GMMA_64x128x64_S32S8S8_SS_TNILNS13_9SparseSelE0EEEEEENSJ_INS5_IJSC_SB_SB_EEENS5_IJSB_NSA_ILi0EEES1A_EEEEENS5_IJNS4_10UnderscoreES1D_S1D_EEEEENS4_23SM90_TMA_LOAD_MULTICASTENS4_14ComposedLayoutINS4_7SwizzleILi2ELi4ELi3EEENS4_25smem_sparse_ptr_flag_bitsILi2ELi8EEENSJ_INS5_IJNS5_IJSB_NSA_ILi8EEEEEENS5_IJSC_SP_EEEEEENS5_IJNS5_IJS1A_SH_EEESM_EEEEEEEvNS4_8identityENS4_13SM90_TMA_LOADENS1H_INS1I_ILi3ELi4ELi3EEENS4_18smem_ptr_flag_bitsILi8EEENSJ_INS5_IJS1M_SH_EEENS5_IJSH_SB_EEEEEEEvS1U_EENS_8epilogue10collective6detail29Sm90TmaWarpSpecializedAdapterINS25_15DefaultEpilogueIiNS5_IJSB_llEEES29_NS24_6thread17LinearCombinationIiLi1EiiLNS2A_9ScaleType4KindE0ELNS_15FloatRoundStyleE2EiEENS1_15EpilogueDefaultEEEEEvvEEEEvNT_6ParamsE,(.L_x_294 - _ZN7cutlass13device_kernelINS_4gemm6kernel13GemmUniversalIN4cute5tupleIJiiiiEEENS1_10collective13CollectiveMmaINS1_40MainloopSm90TmaGmmaWarpSpecializedSparseILi6ENS5_IJNS4_1CILi1EEENSA_ILi2EEESB_EEENS1_35KernelTmaWarpSpecializedCooperativeEEENS5_IJNSA_ILi256EEENSA_ILi128EEESH_EEEaNS5_IJNS4_6LayoutINS5_IJiNS5_IJSC_iEEEiEEENS5_IJlNS5_IJSB_SC_EEElEEEEENSJ_INS5_IJNS5_IJNSA_ILi64EEEiEEENS5_IJSH_iEEEiEEENS5_IJNS5_IJSH_NSA_ILi8192EEEEEENS5_IJSB_lEEElEEEEEEEEaNS5_IJlSB_lEEENS4_8TiledMMAINS4_8MMA_AtomIJNS4_4SM904GMMA6SPARSE28GMMA_64x128x64_S32S8S8_SS_TNILNS13_9SparseSelE0EEEEEENSJ_INS5_IJSC_SB_SB_EEENS5_IJSB_NSA_ILi0EEES1A_EEEEENS5_IJNS4_10UnderscoreES1D_S1D_EEEEENS4_23SM90_TMA_LOAD_MULTICASTENS4_14ComposedLayoutINS4_7SwizzleILi2ELi4ELi3EEENS4_25smem_sparse_ptr_flag_bitsILi2ELi8EEENSJ_INS5_IJNS5_IJSB_NSA_ILi8EEEEEENS5_IJSC_SP_EEEEEENS5_IJNS5_IJS1A_SH_EEESM_EEEEEEEvNS4_8identityENS4_13SM90_TMA_LOADENS1H_INS1I_ILi3ELi4ELi3EEENS4_18smem_ptr_flag_bitsILi8EEENSJ_INS5_IJS1M_SH_EEENS5_IJSH_SB_EEEEEEEvS1U_EENS_8epilogue10collective6detail29Sm90TmaWarpSpecializedAdapterINS25_15DefaultEpilogueIiNS5_IJSB_llEEES29_NS24_6thread17LinearCombinationIiLi1EiiLNS2A_9ScaleType4KindE0ELNS_15FloatRoundStyleE2EiEENS1_15EpilogueDefaultEEEEEvvEEEEvNT_6ParamsE)
        .other          _ZN7cutlass13device_kernelINS_4gemm6kernel13GemmUniversalIN4cute5tupleIJiiiiEEENS1_10collective13CollectiveMmaINS1_40MainloopSm90TmaGmmaWarpSpecializedSparseILi6ENS5_IJNS4_1CILi1EEENSA_ILi2EEESB_EEENS1_35KernelTmaWarpSpecializedCooperativeEEENS5_IJNSA_ILi256EEENSA_ILi128EEESH_EEEaNS5_IJNS4_6LayoutINS5_IJiNS5_IJSC_iEEEiEEENS5_IJlNS5_IJSB_SC_EEElEEEEENSJ_INS5_IJNS5_IJNSA_ILi64EEEiEEENS5_IJSH_iEEEiEEENS5_IJNS5_IJSH_NSA_ILi8192EEEEEENS5_IJSB_lEEElEEEEEEEEaNS5_IJlSB_lEEENS4_8TiledMMAINS4_8MMA_AtomIJNS4_4SM904GMMA6SPARSE28GMMA_64x128x64_S32S8S8_SS_TNILNS13_9SparseSelE0EEEEEENSJ_INS5_IJSC_SB_SB_EEENS5_IJSB_NSA_ILi0EEES1A_EEEEENS5_IJNS4_10UnderscoreES1D_S1D_EEEEENS4_23SM90_TMA_LOAD_MULTICASTENS4_14ComposedLayoutINS4_7SwizzleILi2ELi4ELi3EEENS4_25smem_sparse_ptr_flag_bitsILi2ELi8EEENSJ_INS5_IJNS5_IJSB_NSA_ILi8EEEEEENS5_IJSC_SP_EEEEEENS5_IJNS5_IJS1A_SH_EEESM_EEEEEEEvNS4_8identityENS4_13SM90_TMA_LOADENS1H_INS1I_ILi3ELi4ELi3EEENS4_18smem_ptr_flag_bitsILi8EEENSJ_INS5_IJS1M_SH_EEENS5_IJSH_SB_EEEEEEEvS1U_EENS_8epilogue10collective6detail29Sm90TmaWarpSpecializedAdapterINS25_15DefaultEpilogueIiNS5_IJSB_llEEES29_NS24_6thread17LinearCombinationIiLi1EiiLNS2A_9ScaleType4KindE0ELNS_15FloatRoundStyleE2EiEENS1_15EpilogueDefaultEEEEEvvEEEEvNT_6ParamsE,@"STO_CUDA_ENTRY STV_DEFAULT"
_ZN7cutlass13device_kernelINS_4gemm6kernel13GemmUniversalIN4cute5tupleIJiiiiEEENS1_10collective13CollectiveMmaINS1_40MainloopSm90TmaGmmaWarpSpecializedSparseILi6ENS5_IJNS4_1CILi1EEENSA_ILi2EEESB_EEENS1_35KernelTmaWarpSpecializedCooperativeEEENS5_IJNSA_ILi256EEENSA_ILi128EEESH_EEEaNS5_IJNS4_6LayoutINS5_IJiNS5_IJSC_iEEEiEEENS5_IJlNS5_IJSB_SC_EEElEEEEENSJ_INS5_IJNS5_IJNSA_ILi64EEEiEEENS5_IJSH_iEEEiEEENS5_IJNS5_IJSH_NSA_ILi8192EEEEEENS5_IJSB_lEEElEEEEEEEEaNS5_IJlSB_lEEENS4_8TiledMMAINS4_8MMA_AtomIJNS4_4SM904GMMA6SPARSE28GMMA_64x128x64_S32S8S8_SS_TNILNS13_9SparseSelE0EEEEEENSJ_INS5_IJSC_SB_SB_EEENS5_IJSB_NSA_ILi0EEES1A_EEEEENS5_IJNS4_10UnderscoreES1D_S1D_EEEEENS4_23SM90_TMA_LOAD_MULTICASTENS4_14ComposedLayoutINS4_7SwizzleILi2ELi4ELi3EEENS4_25smem_sparse_ptr_flag_bitsILi2ELi8EEENSJ_INS5_IJNS5_IJSB_NSA_ILi8EEEEEENS5_IJSC_SP_EEEEEENS5_IJNS5_IJS1A_SH_EEESM_EEEEEEEvNS4_8identityENS4_13SM90_TMA_LOADENS1H_INS1I_ILi3ELi4ELi3EEENS4_18smem_ptr_flag_bitsILi8EEENSJ_INS5_IJS1M_SH_EEENS5_IJSH_SB_EEEEEEEvS1U_EENS_8epilogue10collective6detail29Sm90TmaWarpSpecializedAdapterINS25_15DefaultEpilogueIiNS5_IJSB_llEEES29_NS24_6thread17LinearCombinationIiLi1EiiLNS2A_9ScaleType4KindE0ELNS_15FloatRoundStyleE2EiEENS1_15EpilogueDefaultEEEEEvvEEEEvNT_6ParamsE:
[----:B------:R-:W-:Y:S01]  /*0000*/  LDC R1, c[0x0][0x28] ;  /* 0x00000a00ff017b82 */ /* 0x000fe20000000800 */
[----:B------:R-:W0:Y:S01]  /*0010*/  S2R R0, SR_TID.X ;  /* 0x0000000000007919 */ /* 0x000e220000002100 */
[----:B------:R-:W-:Y:S01]  /*0020*/  ELECT P0, URZ, PT ;  /* 0x00000000003f782f */ /* 0x000fe20003800000 */
[----:B------:R-:W-:Y:S01]  /*0030*/  BSSY B0, `(.L_x_0) ;  /* 0x0000012000007945 */ /* 0x000fe20003800000 */
[--C-:B0-----:R-:W-:Y:S02]  /*0040*/  SHF.R.U32.HI R2, RZ, 0x5, R0.reuse ;  /* 0x00000005ff027819 */ /* 0x101fe40000011600 */
[----:B------:R-:W-:-:S03]  /*0050*/  SHF.R.U32.HI R7, RZ, 0x7, R0 ;  /* 0x00000007ff077819 */ /* 0x000fc60000011600 */
[----:B------:R-:W0:Y:S04]  /*0060*/  SHFL.IDX PT, R5, R2, RZ, 0x1f ;  /* 0x00001fff02057589 */ /* 0x000e2800000e0000 */
[----:B------:R1:W2:Y:S01]  /*0070*/  SHFL.IDX PT, R3, R7, RZ, 0x1f ;  /* 0x00001fff07037589 */ /* 0x0002a200000e0000 */
[----:B0-----:R-:W-:-:S13]  /*0080*/  ISETP.NE.OR P0, PT, R5, RZ, !P0 ;  /* 0x000000ff0500720c */ /* 0x001fda0004705670 */
[----:B-12---:R-:W-:Y:S05]  /*0090*/  @P0 BRA `(.L_x_1) ;  /* 0x00000000002c0947 */ /* 0x006fea0003800000 */
[----:B------:R-:W-:Y:S02]  /*00a0*/  ULDC.64 UR4, c[0x0][0x198] ;  /* 0x0000660000047ab9 */ /* 0x000fe40000000a00 */
[----:B------:R-:W-:Y:S02]  /*00b0*/  UIADD3 UR6, UP0, UR4, 0xf0, URZ ;  /* 0x000000f004067890 */ /* 0x000fe4000ff1e03f */
[----:B------:R-:W-:Y:S02]  /*00c0*/  UIADD3 UR8, UP1, UR4, 0x1f0, URZ ;  /* 0x000001f004087890 */ /* 0x000fe4000ff3e03f */
[----:B------:R-:W-:Y:S02]  /*00d0*/  UIADD3 UR4, UP2, UR4, 0x2f0, URZ ;  /* 0x000002f004047890 */ /* 0x000fe4000ff5e03f */
[----:B------:R-:W-:Y:S02]  /*00e0*/  UIADD3.X UR7, URZ, UR5, URZ, UP0, !UPT ;  /* 0x000000053f077290 */ /* 0x000fe400087fe43f */
[----:B------:R-:W-:-:S02]  /*00f0*/  UIADD3.X UR9, URZ, UR5, URZ, UP1, !UPT ;  /* 0x000000053f097290 */ /* 0x000fc40008ffe43f */
[----:B------:R-:W-:-:S05]  /*0100*/  UIADD3.X UR5, URZ, UR5, URZ, UP2, !UPT ;  /* 0x000000053f057290 */ /* 0x000fca00097fe43f */
[----:B------:R0:W-:Y:S02]  /*0110*/  UTMACCTL.PF [UR6] ;  /* 0x00000000060079b9 */ /* 0x0001e40008040000 */
[----:B------:R0:W-:Y:S02]  /*0120*/  UTMACCTL.PF [UR8] ;  /* 0x00000000080079b9 */ /* 0x0001e40008040000 */
[----:B------:R0:W-:Y:S02]  /*0130*/  UTMACCTL.PF [UR4] ;  /* 0x00000000040079b9 */ /* 0x0001e40008040000 */
[----:B0-----:R-:W-:Y:S01]  /*0140*/  NOP ;  /* 0x0000000000007918 */ /* 0x001fe20000000000 */
.L_x_1:
[----:B------:R-:W-:Y:S05]  /*0150*/  BSYNC B0 ;  /* 0x0000000000007941 */ /* 0x000fea0003800000 */
.L_x_0:
[----:B------:R-:W0:Y:S02]  /*0160*/  SHFL.IDX PT, R4, R2, RZ, 0x1f ;  /* 0x00001fff02047589 */ /* 0x000e2400000e0000 */
[----:B0-----:R-:W-:-:S13]  /*0170*/  ISETP.NE.AND P0, PT, R4, RZ, PT ;  /* 0x000000ff0400720c */ /* 0x001fda0003f05270 */
[----:B------:R-:W-:Y:S05]  /*0180*/  @P0 BRA `(.L_x_2) ;  /* 0x0000000000680947 */ /* 0x000fea0003800000 */
[----:B------:R-:W0:Y:S01]  /*0190*/  S2UR UR8, SR_CgaCtaId ;  /* 0x00000000000879c3 */ /* 0x000e220000008800 */
[----:B------:R-:W-:Y:S01]  /*01a0*/  UMOV UR4, 0x400 ;  /* 0x0000040000047882 */ /* 0x000fe20000000000 */
[----:B------:R-:W-:Y:S01]  /*01b0*/  UMOV UR5, 0x1 ;  /* 0x0000000100057882 */ /* 0x000fe20000000000 */
[----:B------:R-:W-:Y:S01]  /*01c0*/  UMOV UR6, 0x4 ;  /* 0x0000000400067882 */ /* 0x000fe20000000000 */
[----:B------:R-:W-:Y:S01]  /*01d0*/  ELECT P0, URZ, PT ;  /* 0x00000000003f782f */ /* 0x000fe20003800000 */
[----:B------:R-:W-:-:S04]  /*01e0*/  UIADD3 UR6, -UR6, 0x100000, URZ ;  /* 0x0010000006067890 */ /* 0x000fc8000fffe13f */
[----:B------:R-:W-:Y:S02]  /*01f0*/  USHF.L.U32 UR7, UR6, 0xb, URZ ;  /* 0x0000000b06077899 */ /* 0x000fe4000800063f */
[----:B------:R-:W-:Y:S02]  /*0200*/  USHF.L.U32 UR6, UR6, 0x1, URZ ;  /* 0x0000000106067899 */ /* 0x000fe4000800063f */
[----:B0-----:R-:W-:Y:S02]  /*0210*/  ULEA UR8, UR8, UR4, 0x18 ;  /* 0x0000000408087291 */ /* 0x001fe4000f8ec03f */
[----:B------:R-:W-:-:S04]  /*0220*/  UIADD3 UR4, -UR5, 0x100000, URZ ;  /* 0x0010000005047890 */ /* 0x000fc8000fffe13f */
[----:B------:R-:W-:Y:S02]  /*0230*/  USHF.L.U32 UR5, UR4, 0xb, URZ ;  /* 0x0000000b04057899 */ /* 0x000fe4000800063f */
[----:B------:R-:W-:Y:S01]  /*0240*/  USHF.L.U32 UR4, UR4, 0x1, URZ ;  /* 0x0000000104047899 */ /* 0x000fe2000800063f */
[----:B------:R-:W0:Y:S11]  /*0250*/  FENCE.VIEW.ASYNC.S ;  /* 0x00000000000073c6 */ /* 0x000e360000000000 */
[----:B0-----:R0:W1:Y:S01]  /*0260*/  SYNCS.EXCH.64 URZ, [UR8], UR4 ;  /* 0x00000004083f75b2 */ /* 0x0010620008000100 */
[----:B------:R0:W2:Y:S01]  /*0270*/  SYNCS.EXCH.64 URZ, [UR8+0x30], UR6 ;  /* 0x00003006083f75b2 */ /* 0x0000a20008000100 */
[----:B------:R0:W3:Y:S01]  /*0280*/  SYNCS.EXCH.64 URZ, [UR8+0x8], UR4 ;  /* 0x00000804083f75b2 */ /* 0x0000e20008000100 */
[----:B------:R0:W4:Y:S01]  /*0290*/  SYNCS.EXCH.64 URZ, [UR8+0x38], UR6 ;  /* 0x00003806083f75b2 */ /* 0x0001220008000100 */
[----:B------:R0:W0:Y:S01]  /*02a0*/  SYNCS.EXCH.64 URZ, [UR8+0x10], UR4 ;  /* 0x00001004083f75b2 */ /* 0x0000220008000100 */
[----:B------:R0:W0:Y:S01]  /*02b0*/  SYNCS.EXCH.64 URZ, [UR8+0x40], UR6 ;  /* 0x00004006083f75b2 */ /* 0x0000220008000100 */
[----:B------:R0:W0:Y:S01]  /*02c0*/  SYNCS.EXCH.64 URZ, [UR8+0x18], UR4 ;  /* 0x00001804083f75b2 */ /* 0x0000220008000100 */
[----:B------:R0:W0:Y:S01]  /*02d0*/  SYNCS.EXCH.64 URZ, [UR8+0x48], UR6 ;  /* 0x00004806083f75b2 */ /* 0x0000220008000100 */
[----:B------:R0:W0:Y:S01]  /*02e0*/  SYNCS.EXCH.64 URZ, [UR8+0x20], UR4 ;  /* 0x00002004083f75b2 */ /* 0x0000220008000100 */
[----:B------:R0:W0:Y:S01]  /*02f0*/  SYNCS.EXCH.64 URZ, [UR8+0x50], UR6 ;  /* 0x00005006083f75b2 */ /* 0x0000220008000100 */
[----:B------:R0:W0:Y:S01]  /*0300*/  SYNCS.EXCH.64 URZ, [UR8+0x28], UR4 ;  /* 0x00002804083f75b2 */ /* 0x0000220008000100 */
[----:B------:R0:W0:Y:S01]  /*0310*/  SYNCS.EXCH.64 URZ, [UR8+0x58], UR6 ;  /* 0x00005806083f75b2 */ /* 0x0000220008000100 */
[----:B------:R-:W-:Y:S01]  /*0320*/  NOP ;  /* 0x0000000000007918 */ /* 0x000fe20000000000 */
.L_x_2:
[----:B------:R-:W5:Y:S01]  /*0330*/  SHFL.IDX PT, R2, R2, RZ, 0x1f ;  /* 0x00001fff02027589 */ /* 0x000f6200000e0000 */
[----:B------:R-:W-:Y:S01]  /*0340*/  SHF.R.S32.HI R9, RZ, 0x1f, R0 ;  /* 0x0000001fff097819 */ /* 0x000fe20000011400 */
[----:B0-----:R-:W0:Y:S01]  /*0350*/  S2UR UR8, SR_CTAID.X ;  /* 0x00000000000879c3 */ /* 0x001e220000002500 */
[----:B------:R-:W-:Y:S01]  /*0360*/  ELECT P0, URZ, PT ;  /* 0x00000000003f782f */ /* 0x000fe20003800000 */
[----:B------:R-:W1:Y:S01]  /*0370*/  S2R R10, SR_CTAID.Y ;  /* 0x00000000000a7919 */ /* 0x000e620000002600 */
[----:B------:R-:W-:Y:S01]  /*0380*/  LEA.HI R9, R9, R0, RZ, 0x7 ;  /* 0x0000000009097211 */ /* 0x000fe200078f38ff */
[----:B------:R-:W-:Y:S01]  /*0390*/  ULDC UR4, c[0x0][0x154] ;  /* 0x0000550000047ab9 */ /* 0x000fe20000000800 */
[----:B------:R-:W-:Y:S01]  /*03a0*/  SHF.R.S32.HI R15, RZ, 0x1f, R4 ;  /* 0x0000001fff0f7819 */ /* 0x000fe20000011404 */
[----:B------:R-:W-:Y:S01]  /*03b0*/  VIADD R16, R3, 0xffffffff ;  /* 0xffffffff03107836 */ /* 0x000fe20000000000 */
[----:B------:R-:W-:Y:S01]  /*03c0*/  LOP3.LUT R9, R9, 0xffffff80, RZ, 0xc0, !PT ;  /* 0xffffff8009097812 */ /* 0x000fe200078ec0ff */
[----:B------:R-:W2:Y:S01]  /*03d0*/  LDC R14, c[0x0][0x140] ;  /* 0x00005000ff0e7b82 */ /* 0x000ea20000000800 */
[----:B------:R-:W-:Y:S01]  /*03e0*/  LEA.HI R15, R15, R4, RZ, 0x2 ;  /* 0x000000040f0f7211 */ /* 0x000fe200078f10ff */
[----:B------:R-:W-:Y:S01]  /*03f0*/  NOP ;  /* 0x0000000000007918 */ /* 0x000fe20000000000 */
[----:B------:R-:W-:Y:S01]  /*0400*/  NOP ;  /* 0x0000000000007918 */ /* 0x000fe20000000000 */
[----:B------:R-:W-:Y:S01]  /*0410*/  IMAD.IADD R9, R0, 0x1, -R9 ;  /* 0x0000000100097824 */ /* 0x000fe200078e0a09 */
[----:B------:R-:W-:-:S02]  /*0420*/  LOP3.LUT R15, R15, 0x3ffffffc, RZ, 0xc0, !PT ;  /* 0x3ffffffc0f0f7812 */ /* 0x000fc400078ec0ff */
[----:B------:R-:W-:Y:S01]  /*0430*/  ISETP.GE.U32.AND P5, PT, R16, 0x2, PT ;  /* 0x000000021000780c */ /* 0x000fe20003fa6070 */
[----:B------:R-:W3:Y:S01]  /*0440*/  LDC R12, c[0x0][0x144] ;  /* 0x00005100ff0c7b82 */ /* 0x000ee20000000800 */
[----:B------:R-:W-:Y:S01]  /*0450*/  SHF.R.S32.HI R6, RZ, 0x1f, R9 ;  /* 0x0000001fff067819 */ /* 0x000fe20000011409 */
[----:B------:R-:W-:Y:S01]  /*0460*/  IMAD.IADD R15, R4, 0x1, -R15 ;  /* 0x00000001040f7824 */ /* 0x000fe200078e0a0f */
[----:B------:R-:W-:Y:S02]  /*0470*/  LOP3.LUT P2, RZ, R9, 0x7, RZ, 0xc0, !PT ;  /* 0x0000000709ff7812 */ /* 0x000fe4000784c0ff */
[----:B------:R-:W-:Y:S02]  /*0480*/  LEA.HI R6, R6, R9, RZ, 0x3 ;  /* 0x0000000906067211 */ /* 0x000fe400078f18ff */
[----:B-----5:R-:W-:Y:S02]  /*0490*/  ISETP.NE.OR P0, PT, R2, RZ, !P0 ;  /* 0x000000ff0200720c */ /* 0x020fe40004705670 */
[----:B------:R-:W-:-:S02]  /*04a0*/  SHF.R.S32.HI R2, RZ, 0x3, R6 ;  /* 0x00000003ff027819 */ /* 0x000fc40000011406 */
[----:B------:R-:W-:Y:S02]  /*04b0*/  SHF.R.S32.HI R13, RZ, 0x1f, R6 ;  /* 0x0000001fff0d7819 */ /* 0x000fe40000011406 */
[----:B0-----:R-:W-:Y:S02]  /*04c0*/  I2FP.F32.U32 R4, UR8 ;  /* 0x0000000800047c45 */ /* 0x001fe40008201000 */
[----:B------:R-:W-:Y:S02]  /*04d0*/  LEA.HI R13, R13, R2, RZ, 0x2 ;  /* 0x000000020d0d7211 */ /* 0x000fe400078f10ff */
[----:B--2---:R-:W-:Y:S02]  /*04e0*/  ISETP.EQ.U32.AND P3, PT, R14, 0x1, PT ;  /* 0x000000010e00780c */ /* 0x004fe40003f62070 */
[----:B-1----:R-:W-:Y:S01]  /*04f0*/  I2FP.F32.U32 R8, R10 ;  /* 0x0000000a00087245 */ /* 0x002fe20000201000 */
[----:B------:R-:W-:Y:S01]  /*0500*/  VOTEU.ALL UP0, P0 ;  /* 0x00000000003f7886 */ /* 0x000fe20000000000 */
[----:B------:R-:W-:Y:S01]  /*0510*/  LOP3.LUT R13, R13, 0xfffffffc, RZ, 0xc0, !PT ;  /* 0xfffffffc0d0d7812 */ /* 0x000fe200078ec0ff */
[----:B------:R-:W-:-:S02]  /*0520*/  VOTEU.ALL UP1, P0 ;  /* 0x00000000003f7886 */ /* 0x000fc40000020000 */
[----:B------:R-:W-:Y:S01]  /*0530*/  FMUL R8, R8, UR4 ;  /* 0x0000000408087c20 */ /* 0x000fe20008400000 */
[----:B------:R-:W0:Y:S01]  /*0540*/  @!UP0 S2UR UR7, SR_CgaCtaId ;  /* 0x00000000000789c3 */ /* 0x000e220000008800 */
[----:B------:R-:W-:Y:S01]  /*0550*/  IMAD.IADD R6, R2, 0x1, -R13 ;  /* 0x0000000102067824 */ /* 0x000fe200078e0a0d */
[----:B------:R-:W-:Y:S01]  /*0560*/  ULDC UR4, c[0x0][0x150] ;  /* 0x0000540000047ab9 */ /* 0x000fe20000000800 */
[----:B------:R-:W-:Y:S01]  /*0570*/  SHF.R.S32.HI R2, RZ, 0x1f, R5 ;  /* 0x0000001fff027819 */ /* 0x000fe20000011405 */
[----:B------:R-:W-:Y:S01]  /*0580*/  FMUL R4, R4, UR4 ;  /* 0x0000000404047c20 */ /* 0x000fe20008400000 */
[----:B------:R-:W1:Y:S01]  /*0590*/  F2I.U32.TRUNC.NTZ R8, R8 ;  /* 0x0000000800087305 */ /* 0x000e62000020f000 */
[----:B------:R-:W-:Y:S01]  /*05a0*/  IMAD R6, R15, 0x4, R6 ;  /* 0x000000040f067824 */ /* 0x000fe200078e0206 */
[----:B------:R-:W-:Y:S01]  /*05b0*/  LEA.HI R2, R2, R5, RZ, 0x2 ;  /* 0x0000000502027211 */ /* 0x000fe200078f10ff */
[----:B------:R-:W2:Y:S01]  /*05c0*/  LDC R13, c[0x0][0x148] ;  /* 0x00005200ff0d7b82 */ /* 0x000ea20000000800 */
[----:B------:R-:W-:Y:S01]  /*05d0*/  UMOV UR4, 0x20 ;  /* 0x0000002000047882 */ /* 0x000fe20000000000 */
[----:B------:R-:W-:Y:S01]  /*05e0*/  IMAD.SHL.U32 R15, R6, 0x4, RZ ;  /* 0x00000004060f7824 */ /* 0x000fe200078e00ff */
[----:B------:R-:W-:Y:S01]  /*05f0*/  LOP3.LUT R2, R2, 0xfffffffc, RZ, 0xc0, !PT ;  /* 0xfffffffc02027812 */ /* 0x000fe200078ec0ff */
[----:B------:R-:W-:Y:S01]  /*0600*/  @!UP0 UMOV UR6, 0x400 ;  /* 0x0000040000068882 */ /* 0x000fe20000000000 */
[----:B------:R-:W5:Y:S01]  /*0610*/  F2I.U32.TRUNC.NTZ R4, R4 ;  /* 0x0000000400047305 */ /* 0x000f62000020f000 */
[----:B------:R-:W-:-:S04]  /*0620*/  @!UP0 UIADD3 UR4, -UR4, 0x100000, URZ ;  /* 0x0010000004048890 */ /* 0x000fc8000fffe13f */
[----:B------:R-:W-:Y:S02]  /*0630*/  @!UP0 USHF.L.U32 UR5, UR4, 0xb, URZ ;  /* 0x0000000b04058899 */ /* 0x000fe4000800063f */
[----:B------:R-:W-:Y:S01]  /*0640*/  @!UP0 USHF.L.U32 UR4, UR4, 0x1, URZ ;  /* 0x0000000104048899 */ /* 0x000fe2000800063f */
[----:B------:R-:W-:Y:S01]  /*0650*/  LOP3.LUT R6, R6, 0xc, R15, 0x78, !PT ;  /* 0x0000000c06067812 */ /* 0x000fe200078e780f */
[----:B------:R-:W-:Y:S02]  /*0660*/  IMAD.IADD R5, R5, 0x1, -R2 ;  /* 0x0000000105057824 */ /* 0x000fe400078e0a02 */
[----:B-1----:R-:W-:-:S03]  /*0670*/  IMAD.MOV R18, RZ, RZ, -R8 ;  /* 0x000000ffff127224 */ /* 0x002fc600078e0a08 */
[----:B------:R-:W-:Y:S01]  /*0680*/  ISETP.NE.AND P1, PT, R5, 0x3, PT ;  /* 0x000000030500780c */ /* 0x000fe20003f25270 */
[----:B0-----:R-:W-:-:S03]  /*0690*/  @!UP0 ULEA UR6, UR7, UR6, 0x18 ;  /* 0x0000000607068291 */ /* 0x001fc6000f8ec03f */
[----:B------:R-:W-:Y:S01]  /*06a0*/  ISETP.EQ.OR P1, PT, R5, RZ, !P1 ;  /* 0x000000ff0500720c */ /* 0x000fe20004f22670 */
[----:B------:R-:W-:Y:S01]  /*06b0*/  VOTEU.ALL UP0, P0 ;  /* 0x00000000003f7886 */ /* 0x000fe20000000000 */
[----:B------:R-:W-:Y:S01]  /*06c0*/  ISETP.LT.U32.AND P0, PT, R6, 0x2, !P2 ;  /* 0x000000020600780c */ /* 0x000fe20005701070 */
[----:B-----5:R-:W-:Y:S01]  /*06d0*/  IMAD.MOV R15, RZ, RZ, -R4 ;  /* 0x000000ffff0f7224 */ /* 0x020fe200078e0a04 */
[C---:B------:R-:W-:Y:S02]  /*06e0*/  ISETP.EQ.AND P1, PT, R3.reuse, RZ, P1 ;  /* 0x000000ff0300720c */ /* 0x040fe40000f22270 */
[----:B------:R-:W-:Y:S01]  /*06f0*/  ISETP.NE.AND P2, PT, R3, RZ, PT ;  /* 0x000000ff0300720c */ /* 0x000fe20003f45270 */
[----:B--2---:R-:W-:Y:S01]  /*0700*/  IMAD R9, R13, R18, R10 ;  /* 0x000000120d097224 */ /* 0x004fe200078e020a */
[----:B------:R-:W-:Y:S01]  /*0710*/  SEL R4, RZ, 0x1, !P1 ;  /* 0x00000001ff047807 */ /* 0x000fe20004800000 */
[----:B---3--:R-:W-:Y:S01]  /*0720*/  IMAD R12, R12, R15, UR8 ;  /* 0x000000080c0c7e24 */ /* 0x008fe2000f8e020f */
[----:B------:R-:W0:Y:S02]  /*0730*/  FENCE.VIEW.ASYNC.S ;  /* 0x00000000000073c6 */ /* 0x000e240000000000 */
[----:B0-----:R0:W1:Y:S01]  /*0740*/  @!UP0 SYNCS.EXCH.64 URZ, [UR6+0x70], UR4 ;  /* 0x00007004063f85b2 */ /* 0x0010620008000100 */
[----:B------:R-:W-:-:S02]  /*0750*/  ISETP.NE.AND P4, PT, R9, R6, PT ;  /* 0x000000060900720c */ /* 0x000fc40003f85270 */
[----:B------:R-:W-:Y:S02]  /*0760*/  SEL R4, R4, 0x2, P5 ;  /* 0x0000000204047807 */ /* 0x000fe40002800000 */
[----:B------:R-:W-:-:S04]  /*0770*/  ISETP.EQ.OR P4, PT, R12, RZ, !P4 ;  /* 0x000000ff0c00720c */ /* 0x000fc80006782670 */
[----:B------:R-:W-:Y:S01]  /*0780*/  PLOP3.LUT P0, PT, P0, P4, PT, 0x80, 0x0 ;  /* 0x000000000000781c */ /* 0x000fe20000709070 */
[----:B------:R0:W2:Y:S01]  /*0790*/  @!UP1 SYNCS.EXCH.64 URZ, [UR6+0x78], UR4 ;  /* 0x00007804063f95b2 */ /* 0x0000a20008000100 */
[----:B------:R-:W-:Y:S01]  /*07a0*/  NOP ;  /* 0x0000000000007918 */ /* 0x000fe20000000000 */
[----:B------:R-:W-:Y:S10]  /*07b0*/  @!P3 BRA `(.L_x_3) ;  /* 0x000000000008b947 */ /* 0x000ff40003800000 */
[----:B-12-4-:R-:W-:Y:S01]  /*07c0*/  UCGABAR_ARV ;  /* 0x00000000000079c7 */ /* 0x016fe20008000000 */
[----:B------:R-:W-:Y:S05]  /*07d0*/  BRA `(.L_x_4) ;  /* 0x0000000000047947 */ /* 0x000fea0003800000 */
.L_x_3:
[----:B-12-4-:R-:W-:Y:S01]  /*07e0*/  NOP ;  /* 0x0000000000007918 */ /* 0x016fe20000000000 */
.L_x_4:
[----:B------:R-:W1:Y:S01]  /*07f0*/  LDC R2, c[0x0][0x75c] ;  /* 0x0001d700ff027b82 */ /* 0x000e620000000800 */
[----:B------:R-:W-:Y:S01]  /*0800*/  IMAD.MOV.U32 R3, RZ, RZ, RZ ;  /* 0x000000ffff037224 */ /* 0x000fe200078e00ff */
[----:B-1----:R-:W-:Y:S01]  /*0810*/  ISETP.NE.AND P4, PT, R2, 0x1, PT ;  /* 0x000000010200780c */ /* 0x002fe20003f85270 */
[----:B------:R-:W-:-:S12]  /*0820*/  IMAD.U32 R2, RZ, RZ, UR8 ;  /* 0x00000008ff027e24 */ /* 0x000fd8000f8e00ff */
[----:B------:R-:W1:Y:S01]  /*0830*/  @P4 LDC R15, c[0x0][0x10] ;  /* 0x00000400ff0f4b82 */ /* 0x000e620000000800 */
[----:B------:R-:W-:Y:S02]  /*0840*/  @P4 IMAD.MOV.U32 R11, RZ, RZ, RZ ;  /* 0x000000ffff0b4224 */ /* 0x000fe400078e00ff */
[----:B------:R-:W-:-:S05]  /*0850*/  @P4 IMAD.MOV.U32 R17, RZ, RZ, RZ ;  /* 0x000000ffff114224 */ /* 0x000fca00078e00ff */
[----:B------:R-:W2:Y:S01]  /*0860*/  @!P4 LDC R9, c[0x0][0xc] ;  /* 0x00000300ff09cb82 */ /* 0x000ea20000000800 */
[----:B-1----:R-:W-:-:S04]  /*0870*/  @P4 IMAD.WIDE.U32 R14, R15, UR8, R10 ;  /* 0x000000080f0e4c25 */ /* 0x002fc8000f8e000a */
[----:B--2---:R-:W-:-:S04]  /*0880*/  @!P4 IMAD.WIDE.U32 R8, R10, R9, R2 ;  /* 0x000000090a08c225 */ /* 0x004fc800078e0002 */
[----:B------:R-:W-:Y:S02]  /*0890*/  @P4 IMAD.MOV.U32 R2, RZ, RZ, R14 ;  /* 0x000000ffff024224 */ /* 0x000fe400078e000e */
[----:B------:R-:W-:Y:S02]  /*08a0*/  @P4 IMAD.IADD R3, R15, 0x1, R17 ;  /* 0x000000010f034824 */ /* 0x000fe400078e0211 */
[----:B------:R-:W-:Y:S02]  /*08b0*/  @!P4 IMAD.MOV.U32 R2, RZ, RZ, R8 ;  /* 0x000000ffff02c224 */ /* 0x000fe400078e0008 */
[----:B------:R-:W-:Y:S01]  /*08c0*/  @!P4 IMAD.MOV.U32 R3, RZ, RZ, R9 ;  /* 0x000000ffff03c224 */ /* 0x000fe200078e0009 */
[----:B------:R-:W-:Y:S06]  /*08d0*/  @!P3 BRA `(.L_x_5) ;  /* 0x00000000000cb947 */ /* 0x000fec0003800000 */
[----:B------:R-:W-:Y:S01]  /*08e0*/  UCGABAR_WAIT ;  /* 0x0000000000007dc7 */ /* 0x000fe20008000000 */
[----:B------:R-:W-:Y:S01]  /*08f0*/  CCTL.IVALL ;  /* 0x00000000ff00798f */ /* 0x000fe20002000000 */
[----:B------:R-:W-:Y:S05]  /*0900*/  BRA `(.L_x_6) ;  /* 0x0000000000047947 */ /* 0x000fea0003800000 */
.L_x_5:
[----:B------:R-:W-:Y:S06]  /*0910*/  BAR.SYNC.DEFER_BLOCKING 0x0 ;  /* 0x0000000000007b1d */ /* 0x000fec0000010000 */
.L_x_6:
[----:B------:R-:W-:Y:S05]  /*0920*/  @!P2 BRA `(.L_x_7) ;  /* 0x0000009c004ca947 */ /* 0x000fea0003800000 */
[----:B------:R-:W-:-:S13]  /*0930*/  ISETP.GT.U32.AND P1, PT, R16, 0x1, PT ;  /* 0x000000011000780c */ /* 0x000fda0003f24070 */
[----:B0-----:R-:W-:Y:S05]  /*0940*/  @P1 EXIT ;  /* 0x000000000000194d */ /* 0x001fea0003800000 */
[----:B------:R-:W-:Y:S01]  /*0950*/  ULDC.64 UR4, c[0x0][0x750] ;  /* 0x0001d40000047ab9 */ /* 0x000fe20000000a00 */
[----:B------:R-:W-:Y:S01]  /*0960*/  PRMT R14, RZ, 0x7610, R14 ;  /* 0x00007610ff0e7816 */ /* 0x000fe2000000000e */
[----:B------:R-:W-:Y:S01]  /*0970*/  IMAD.MOV.U32 R9, RZ, RZ, -0x1 ;  /* 0xffffffffff097424 */ /* 0x000fe200078e00ff */
[----:B------:R-:W-:Y:S01]  /*0980*/  ISETP.GE.U32.AND P1, PT, R2, UR4, PT ;  /* 0x0000000402007c0c */ /* 0x000fe2000bf26070 */
[----:B------:R-:W-:Y:S02]  /*0990*/  IMAD.MOV.U32 R8, RZ, RZ, -0x1 ;  /* 0xffffffffff087424 */ /* 0x000fe400078e00ff */
[----:B------:R-:W-:Y:S01]  /*09a0*/  IMAD.MOV.U32 R5, RZ, RZ, -0x1 ;  /* 0xffffffffff057424 */ /* 0x000fe200078e00ff */
[----:B------:R-:W-:-:S13]  /*09b0*/  ISETP.GE.U32.AND.EX P1, PT, R3, UR5, PT, P1 ;  /* 0x0000000503007c0c */ /* 0x000fda000bf26110 */
[----:B------:R-:W-:Y:S05]  /*09c0*/  @P1 BRA `(.L_x_8) ;  /* 0x0000000400281947 */ /* 0x000fea0003800000 */
[----:B------:R-:W0:Y:S01]  /*09d0*/  LDC.64 R20, c[0x0][0x728] ;  /* 0x0001ca00ff147b82 */ /* 0x000e220000000a00 */
[----:B------:R-:W-:Y:S02]  /*09e0*/  IMAD.MOV.U32 R8, RZ, RZ, R2 ;  /* 0x000000ffff087224 */ /* 0x000fe400078e0002 */
[----:B------:R-:W-:-:S05]  /*09f0*/  IMAD.MOV.U32 R9, RZ, RZ, R3 ;  /* 0x000000ffff097224 */ /* 0x000fca00078e0003 */
[----:B------:R-:W1:Y:S08]  /*0a00*/  LDC R22, c[0x0][0x730] ;  /* 0x0001cc00ff167b82 */ /* 0x000e700000000800 */
[----:B------:R-:W2:Y:S01]  /*0a10*/  LDC.64 R24, c[0x0][0x720] ;  /* 0x0001c800ff187b82 */ /* 0x000ea20000000a00 */
[----:B0-----:R-:W-:-:S04]  /*0a20*/  ISETP.NE.U32.AND P1, PT, R20, RZ, PT ;  /* 0x000000ff1400720c */ /* 0x001fc80003f25070 */
[----:B------:R-:W-:-:S13]  /*0a30*/  ISETP.NE.AND.EX P1, PT, R21, RZ, PT, P1 ;  /* 0x000000ff1500720c */ /* 0x000fda0003f25310 */
[----:B-12---:R-:W-:Y:S05]  /*0a40*/  @!P1 BRA `(.L_x_9) ;  /* 0x0000000000289947 */ /* 0x006fea0003800000 */
[----:B------:R-:W0:Y:S02]  /*0a50*/  LDC R5, c[0x0][0x734] ;  /* 0x0001cd00ff057b82 */ /* 0x000e240000000800 */
[----:B0-----:R-:W-:-:S05]  /*0a60*/  IADD3 R5, P1, R2, R5, RZ ;  /* 0x0000000502057210 */ /* 0x001fca0007f3e0ff */
[----:B------:R-:W-:-:S04]  /*0a70*/  IMAD.X R19, RZ, RZ, R3, P1 ;  /* 0x000000ffff137224 */ /* 0x000fc800008e0603 */
[----:B------:R-:W-:-:S04]  /*0a80*/  IMAD.WIDE.U32 R8, R19, R20, RZ ;  /* 0x0000001413087225 */ /* 0x000fc800078e00ff */
[----:B------:R-:W-:-:S04]  /*0a90*/  IMAD.WIDE.U32 R14, P1, R5, R21, R8 ;  /* 0x00000015050e7225 */ /* 0x000fc80007820008 */
[----:B------:R-:W-:-:S04]  /*0aa0*/  IMAD.WIDE.U32 R8, R5, R20, RZ ;  /* 0x0000001405087225 */ /* 0x000fc800078e00ff */
[----:B------:R-:W-:Y:S01]  /*0ab0*/  IMAD.X R17, RZ, RZ, RZ, P1 ;  /* 0x000000ffff117224 */ /* 0x000fe200008e06ff */
[----:B------:R-:W-:Y:S01]  /*0ac0*/  IADD3 RZ, P1, R9, R14, RZ ;  /* 0x0000000e09ff7210 */ /* 0x000fe20007f3e0ff */
[----:B------:R-:W-:-:S04]  /*0ad0*/  IMAD.MOV.U32 R16, RZ, RZ, R15 ;  /* 0x000000ffff107224 */ /* 0x000fc800078e000f */
[----:B------:R-:W-:-:S08]  /*0ae0*/  IMAD.WIDE.U32.X R8, R19, R21, R16, P1 ;  /* 0x0000001513087225 */ /* 0x000fd000008e0410 */
.L_x_9:
[-CC-:B------:R-:W-:Y:S01]  /*0af0*/  SHF.R.U64 R27, R8, R22.reuse, R9.reuse ;  /* 0x00000016081b7219 */ /* 0x180fe20000001209 */
[----:B------:R-:W0:Y:S01]  /*0b00*/  LDC R16, c[0x0][0x718] ;  /* 0x0001c600ff107b82 */ /* 0x000e220000000800 */
[----:B------:R-:W-:Y:S01]  /*0b10*/  SHF.R.U32.HI R5, RZ, R22, R9 ;  /* 0x00000016ff057219 */ /* 0x000fe20000011609 */
[----:B------:R-:W-:Y:S01]  /*0b20*/  IMAD R29, R13, R18, R10 ;  /* 0x000000120d1d7224 */ /* 0x000fe200078e020a */
[----:B------:R-:W-:-:S05]  /*0b30*/  IADD3 R11, P1, RZ, -R27, RZ ;  /* 0x8000001bff0b7210 */ /* 0x000fca0007f3e0ff */
[----:B------:R-:W1:Y:S01]  /*0b40*/  LDC.64 R22, c[0x0][0x740] ;  /* 0x0001d000ff167b82 */ /* 0x000e620000000a00 */
[----:B------:R-:W-:Y:S02]  /*0b50*/  IMAD.X R5, RZ, RZ, ~R5, P1 ;  /* 0x000000ffff057224 */ /* 0x000fe400008e0e05 */
[----:B------:R-:W-:-:S04]  /*0b60*/  IMAD.WIDE.U32 R8, R11, R24, R2 ;  /* 0x000000180b087225 */ /* 0x000fc800078e0002 */
[----:B------:R-:W-:Y:S01]  /*0b70*/  IMAD R14, R5, R24, RZ ;  /* 0x00000018050e7224 */ /* 0x000fe200078e02ff */
[----:B------:R-:W2:Y:S03]  /*0b80*/  LDC R15, c[0x0][0x708] ;  /* 0x0001c200ff0f7b82 */ /* 0x000ea60000000800 */
[----:B------:R-:W-:Y:S02]  /*0b90*/  IMAD R5, R11, R25, R14 ;  /* 0x000000190b057224 */ /* 0x000fe400078e020e */
[----:B------:R-:W-:Y:S02]  /*0ba0*/  IMAD.MOV.U32 R14, RZ, RZ, -0x1 ;  /* 0xffffffffff0e7424 */ /* 0x000fe400078e00ff */
[----:B------:R-:W-:Y:S01]  /*0bb0*/  IMAD.IADD R5, R9, 0x1, R5 ;  /* 0x0000000109057824 */ /* 0x000fe200078e0205 */
[----:B------:R-:W3:Y:S04]  /*0bc0*/  LDC R21, c[0x0][0x758] ;  /* 0x0001d600ff157b82 */ /* 0x000ee80000000800 */
[----:B0-----:R-:W-:-:S02]  /*0bd0*/  SHF.R.U64 R19, R8, R16, R5 ;  /* 0x0000001008137219 */ /* 0x001fc40000001205 */
[----:B------:R-:W-:Y:S01]  /*0be0*/  SHF.R.U32.HI R8, RZ, R16, R5 ;  /* 0x00000010ff087219 */ /* 0x000fe20000011605 */
[----:B------:R-:W-:Y:S01]  /*0bf0*/  IMAD.MOV.U32 R16, RZ, RZ, 0x1 ;  /* 0x00000001ff107424 */ /* 0x000fe200078e00ff */
[----:B------:R-:W0:Y:S01]  /*0c00*/  LDC R20, c[0x0][0x700] ;  /* 0x0001c000ff147b82 */ /* 0x000e220000000800 */
[----:B-1----:R-:W-:-:S04]  /*0c10*/  ISETP.NE.U32.AND P1, PT, R22, RZ, PT ;  /* 0x000000ff1600720c */ /* 0x002fc80003f25070 */
[----:B------:R-:W-:-:S03]  /*0c20*/  ISETP.NE.AND.EX P1, PT, R23, RZ, PT, P1 ;  /* 0x000000ff1700720c */ /* 0x000fc60003f25310 */
[----:B------:R-:W1:Y:S01]  /*0c30*/  LDC R24, c[0x0][0x748] ;  /* 0x0001d200ff187b82 */ /* 0x000e620000000800 */
[-CC-:B--2---:R-:W-:Y:S02]  /*0c40*/  SHF.R.U64 R28, R19, R15.reuse, R8.reuse ;  /* 0x0000000f131c7219 */ /* 0x184fe40000001208 */
[----:B------:R-:W-:-:S05]  /*0c50*/  SHF.R.U32.HI R8, RZ, R15, R8 ;  /* 0x0000000fff087219 */ /* 0x000fca0000011608 */
[----:B------:R-:W2:Y:S01]  /*0c60*/  LDC R26, c[0x0][0x738] ;  /* 0x0001ce00ff1a7b82 */ /* 0x000ea20000000800 */
[-CC-:B---3--:R-:W-:Y:S02]  /*0c70*/  SHF.R.U64 R18, R28, R21.reuse, R8.reuse ;  /* 0x000000151c127219 */ /* 0x188fe40000001208 */
[-C--:B------:R-:W-:Y:S02]  /*0c80*/  SHF.L.U32 R5, R14, R21.reuse, RZ ;  /* 0x000000150e057219 */ /* 0x080fe400000006ff */
[----:B------:R-:W-:Y:S01]  /*0c90*/  SHF.R.U32.HI R9, RZ, R21, R8 ;  /* 0x00000015ff097219 */ /* 0x000fe20000011608 */
[----:B------:R-:W-:Y:S01]  /*0ca0*/  IMAD.MOV.U32 R8, RZ, RZ, R18 ;  /* 0x000000ffff087224 */ /* 0x000fe200078e0012 */
[----:B------:R-:W-:Y:S01]  /*0cb0*/  LOP3.LUT R13, RZ, R5, RZ, 0x33, !PT ;  /* 0x00000005ff0d7212 */ /* 0x000fe200078e33ff */
[----:B------:R-:W3:Y:S01]  /*0cc0*/  LDC R25, c[0x0][0x710] ;  /* 0x0001c400ff197b82 */ /* 0x000ee20000000800 */
[----:B------:R-:W-:Y:S05]  /*0cd0*/  @!P1 BRA `(.L_x_10) ;  /* 0x0000000000289947 */ /* 0x000fea0003800000 */
[----:B------:R-:W4:Y:S02]  /*0ce0*/  LDC R5, c[0x0][0x74c] ;  /* 0x0001d300ff057b82 */ /* 0x000f240000000800 */
[----:B----4-:R-:W-:-:S05]  /*0cf0*/  IADD3 R5, P1, R18, R5, RZ ;  /* 0x0000000512057210 */ /* 0x010fca0007f3e0ff */
        /* <DEDUP_REMOVED lines=8> */
.L_x_10:
[----:B-1----:R-:W-:Y:S01]  /*0d80*/  SHF.R.U64 R9, R8, R24, R9 ;  /* 0x0000001808097219 */ /* 0x002fe20000001209 */
[----:B0-----:R-:W-:Y:S01]  /*0d90*/  VIADD R10, R20, 0xffffffff ;  /* 0xffffffff140a7836 */ /* 0x001fe20000000000 */
[----:B------:R-:W-:Y:S01]  /*0da0*/  SHF.L.U32 R5, R16, R21, RZ ;  /* 0x0000001510057219 */ /* 0x000fe200000006ff */
[----:B------:R-:W-:Y:S01]  /*0db0*/  IMAD.MOV.U32 R14, RZ, RZ, 0x1 ;  /* 0x00000001ff0e7424 */ /* 0x000fe200078e00ff */
[----:B------:R-:W-:Y:S01]  /*0dc0*/  LOP3.LUT R8, R28, R13, RZ, 0xc0, !PT ;  /* 0x0000000d1c087212 */ /* 0x000fe200078ec0ff */
[----:B------:R-:W-:Y:S01]  /*0dd0*/  IMAD.MOV R11, RZ, RZ, -R9 ;  /* 0x000000ffff0b7224 */ /* 0x000fe200078e0a09 */
[----:B------:R-:W-:Y:S02]  /*0de0*/  SEL R12, R12, R29, !P4 ;  /* 0x0000001d0c0c7207 */ /* 0x000fe40006000000 */
[----:B------:R-:W-:Y:S01]  /*0df0*/  LOP3.LUT R10, R19, R10, RZ, 0xc0, !PT ;  /* 0x0000000a130a7212 */ /* 0x000fe200078ec0ff */
[----:B------:R-:W-:Y:S02]  /*0e00*/  IMAD R9, R5, R9, R8 ;  /* 0x0000000905097224 */ /* 0x000fe400078e0208 */
[----:B--2---:R-:W-:-:S02]  /*0e10*/  IMAD R5, R11, R26, R18 ;  /* 0x0000001a0b057224 */ /* 0x004fc400078e0212 */
[----:B---3--:R-:W-:Y:S02]  /*0e20*/  IMAD R12, R9, R25, R12 ;  /* 0x00000019090c7224 */ /* 0x008fe400078e020c */
[----:B------:R-:W-:-:S05]  /*0e30*/  IMAD R5, R5, R20, R10 ;  /* 0x0000001405057224 */ /* 0x000fca00078e020a */
[----:B------:R-:W-:Y:S02]  /*0e40*/  SEL R8, R5, R12, !P4 ;  /* 0x0000000c05087207 */ /* 0x000fe40006000000 */
[----:B------:R-:W-:Y:S01]  /*0e50*/  SEL R9, R12, R5, !P4 ;  /* 0x000000050c097207 */ /* 0x000fe20006000000 */
[----:B------:R-:W-:-:S07]  /*0e60*/  IMAD.MOV.U32 R5, RZ, RZ, R27 ;  /* 0x000000ffff057224 */ /* 0x000fce00078e001b */
.L_x_8:
[----:B------:R-:W-:-:S08]  /*0e70*/  NOP ;  /* 0x0000000000007918 */ /* 0x000fd00000000000 */
[----:B------:R-:W0:Y:S02]  /*0e80*/  USETMAXREG.TRY_ALLOC.CTAPOOL UP0, 0xe8 ;  /* 0x000000e8000079c8 */ /* 0x000e240008000600 */
[----:B0-----:R-:W-:-:S13]  /*0e90*/  PLOP3.LUT P1, PT, PT, PT, UP0, 0x80, 0x0 ;  /* 0x000000000000781c */ /* 0x001fda0003f2f008 */
[----:B------:R-:W-:Y:S05]  /*0ea0*/  @!P1 BRA `(.L_x_8) ;  /* 0xfffffffc00f09947 */ /* 0x000fea000383ffff */
[----:B------:R-:W-:Y:S01]  /*0eb0*/  ULDC.64 UR4, c[0x0][0x698] ;  /* 0x0001a60000047ab9 */ /* 0x000fe20000000a00 */
[----:B------:R-:W-:Y:S01]  /*0ec0*/  ULDC.64 UR14, c[0x0][0x208] ;  /* 0x00008200000e7ab9 */ /* 0x000fe20000000a00 */
[----:B------:R-:W-:-:S04]  /*0ed0*/  ISETP.NE.U32.AND P1, PT, RZ, UR4, PT ;  /* 0x00000004ff007c0c */ /* 0x000fc8000bf25070 */
[----:B------:R-:W-:-:S13]  /*0ee0*/  ISETP.NE.AND.EX P1, PT, RZ, UR5, PT, P1 ;  /* 0x00000005ff007c0c */ /* 0x000fda000bf25310 */
[----:B------:R-:W-:Y:S05]  /*0ef0*/  @!P1 BRA `(.L_x_11) ;  /* 0x00000000001c9947 */ /* 0x000fea0003800000 */
[----:B------:R-:W0:Y:S02]  /*0f00*/  LDC.64 R10, c[0x0][0x698] ;  /* 0x0001a600ff0a7b82 */ /* 0x000e240000000a00 */
[----:B0-----:R-:W2:Y:S02]  /*0f10*/  LDG.E.64 R10, desc[UR14][R10.64] ;  /* 0x0000000e0a0a7981 */ /* 0x001ea4000c1e1b00 */
[----:B--2---:R-:W-:-:S04]  /*0f20*/  ISETP.NE.U32.AND P1, PT, R10, RZ, PT ;  /* 0x000000ff0a00720c */ /* 0x004fc80003f25070 */
[----:B------:R-:W-:-:S13]  /*0f30*/  ISETP.NE.AND.EX P1, PT, R11, RZ, PT, P1 ;  /* 0x000000ff0b00720c */ /* 0x000fda0003f25310 */
[----:B------:R-:W-:Y:S05]  /*0f40*/  @!P1 BRA `(.L_x_11) ;  /* 0x0000000000089947 */ /* 0x000fea0003800000 */
[----:B------:R0:W5:Y:S01]  /*0f50*/  LD.E R16, desc[UR14][R10.64] ;  /* 0x0000000e0a107980 */ /* 0x000162000c101900 */
[----:B------:R-:W-:Y:S05]  /*0f60*/  BRA `(.L_x_12) ;  /* 0x0000000000207947 */ /* 0x000fea0003800000 */
.L_x_11:
[----:B------:R-:W-:Y:S02]  /*0f70*/  ULDC.64 UR4, c[0x0][0x688] ;  /* 0x0001a20000047ab9 */ /* 0x000fe40000000a00 */
[----:B------:R-:W-:-:S04]  /*0f80*/  ISETP.NE.U32.AND P1, PT, RZ, UR4, PT ;  /* 0x00000004ff007c0c */ /* 0x000fc8000bf25070 */
[----:B------:R-:W-:-:S13]  /*0f90*/  ISETP.NE.AND.EX P1, PT, RZ, UR5, PT, P1 ;  /* 0x00000005ff007c0c */ /* 0x000fda000bf25310 */
[----:B------:R-:W-:Y:S05]  /*0fa0*/  @!P1 BRA `(.L_x_13) ;  /* 0x00000000000c9947 */ /* 0x000fea0003800000 */
[----:B------:R-:W0:Y:S02]  /*0fb0*/  LDC.64 R16, c[0x0][0x688] ;  /* 0x0001a200ff107b82 */ /* 0x000e240000000a00 */
[----:B0-----:R1:W5:Y:S01]  /*0fc0*/  LDG.E R16, desc[UR14][R16.64] ;  /* 0x0000000e10107981 */ /* 0x001362000c1e1900 */
[----:B------:R-:W-:Y:S05]  /*0fd0*/  BRA `(.L_x_12) ;  /* 0x0000000000047947 */ /* 0x000fea0003800000 */
.L_x_13:
[----:B------:R-:W2:Y:S02]  /*0fe0*/  LDC R16, c[0x0][0x680] ;  /* 0x0001a000ff107b82 */ /* 0x000ea40000000800 */
.L_x_12:
[----:B------:R-:W-:Y:S02]  /*0ff0*/  ULDC.64 UR4, c[0x0][0x6a0] ;  /* 0x0001a80000047ab9 */ /* 0x000fe40000000a00 */
[----:B------:R-:W-:-:S04]  /*1000*/  ISETP.NE.U32.AND P1, PT, RZ, UR4, PT ;  /* 0x00000004ff007c0c */ /* 0x000fc8000bf25070 */
[----:B------:R-:W-:-:S13]  /*1010*/  ISETP.NE.AND.EX P1, PT, RZ, UR5, PT, P1 ;  /* 0x00000005ff007c0c */ /* 0x000fda000bf25310 */
[----:B------:R-:W-:Y:S05]  /*1020*/  @!P1 BRA `(.L_x_14) ;  /* 0x00000000001c9947 */ /* 0x000fea0003800000 */
[----:B0-----:R-:W0:Y:S02]  /*1030*/  LDC.64 R10, c[0x0][0x6a0] ;  /* 0x0001a800ff0a7b82 */ /* 0x001e240000000a00 */
[----:B0-----:R-:W3:Y:S02]  /*1040*/  LDG.E.64 R10, desc[UR14][R10.64] ;  /* 0x0000000e0a0a7981 */ /* 0x001ee4000c1e1b00 */
[----:B---3--:R-:W-:-:S04]  /*1050*/  ISETP.NE.U32.AND P1, PT, R10, RZ, PT ;  /* 0x000000ff0a00720c */ /* 0x008fc80003f25070 */
[----:B------:R-:W-:-:S13]  /*1060*/  ISETP.NE.AND.EX P1, PT, R11, RZ, PT, P1 ;  /* 0x000000ff0b00720c */ /* 0x000fda0003f25310 */
[----:B------:R-:W-:Y:S05]  /*1070*/  @!P1 BRA `(.L_x_14) ;  /* 0x0000000000089947 */ /* 0x000fea0003800000 */
[----:B------:R0:W5:Y:S01]  /*1080*/  LD.E R15, desc[UR14][R10.64] ;  /* 0x0000000e0a0f7980 */ /* 0x000162000c101900 */
[----:B------:R-:W-:Y:S05]  /*1090*/  BRA `(.L_x_15) ;  /* 0x0000000000207947 */ /* 0x000fea0003800000 */
.L_x_14:
[----:B------:R-:W-:Y:S02]  /*10a0*/  ULDC.64 UR4, c[0x0][0x690] ;  /* 0x0001a40000047ab9 */ /* 0x000fe40000000a00 */
[----:B------:R-:W-:-:S04]  /*10b0*/  ISETP.NE.U32.AND P1, PT, RZ, UR4, PT ;  /* 0x00000004ff007c0c */ /* 0x000fc8000bf25070 */
[----:B------:R-:W-:-:S13]  /*10c0*/  ISETP.NE.AND.EX P1, PT, RZ, UR5, PT, P1 ;  /* 0x00000005ff007c0c */ /* 0x000fda000bf25310 */
[----:B------:R-:W-:Y:S05]  /*10d0*/  @!P1 BRA `(.L_x_16) ;  /* 0x00000000000c9947 */ /* 0x000fea0003800000 */
[----:B0-----:R-:W0:Y:S02]  /*10e0*/  LDC.64 R10, c[0x0][0x690] ;  /* 0x0001a400ff0a7b82 */ /* 0x001e240000000a00 */
[----:B0-----:R3:W5:Y:S01]  /*10f0*/  LDG.E R15, desc[UR14][R10.64] ;  /* 0x0000000e0a0f7981 */ /* 0x001762000c1e1900 */
[----:B------:R-:W-:Y:S05]  /*1100*/  BRA `(.L_x_15) ;  /* 0x0000000000047947 */ /* 0x000fea0003800000 */
.L_x_16:
[----:B------:R-:W4:Y:S02]  /*1110*/  LDC R15, c[0x0][0x684] ;  /* 0x0001a100ff0f7b82 */ /* 0x000f240000000800 */
.L_x_15:
[----:B------:R-:W-:-:S13]  /*1120*/  LOP3.LUT P1, RZ, R14, 0xff, RZ, 0xc0, !PT ;  /* 0x000000ff0eff7812 */ /* 0x000fda000782c0ff */
[----:B------:R-:W-:Y:S05]  /*1130*/  @!P1 EXIT ;  /* 0x000000000000994d */ /* 0x000fea0003800000 */
[----:B------:R-:W-:Y:S01]  /*1140*/  ULDC UR4, c[0x0][0x28c] ;  /* 0x0000a30000047ab9 */ /* 0x000fe20000000800 */
[----:B------:R-:W-:Y:S01]  /*1150*/  LOP3.LUT R14, R4, 0x1, RZ, 0xfc, !PT ;  /* 0x00000001040e7812 */ /* 0x000fe200078efcff */
[----:B------:R-:W-:-:S04]  /*1160*/  UIADD3 UR4, UR4, 0x7f, URZ ;  /* 0x0000007f04047890 */ /* 0x000fc8000fffe03f */
[----:B------:R-:W-:-:S04]  /*1170*/  USHF.R.S32.HI UR5, URZ, 0x1f, UR4 ;  /* 0x0000001f3f057899 */ /* 0x000fc80008011404 */
[----:B------:R-:W-:-:S03]  /*1180*/  ULEA.HI UR5, UR5, UR4, URZ, 0x7 ;  /* 0x0000000405057291 */ /* 0x000fc6000f8f383f */
[----:B------:R-:W-:Y:S01]  /*1190*/  UMOV UR4, URZ ;  /* 0x0000003f00047c82 */ /* 0x000fe20008000000 */
[----:B------:R-:W-:-:S03]  /*11a0*/  USHF.R.S32.HI UR6, URZ, 0x7, UR5 ;  /* 0x000000073f067899 */ /* 0x000fc60008011405 */
[----:B------:R-:W-:-:S09]  /*11b0*/  UMOV UR5, URZ ;  /* 0x0000003f00057c82 */ /* 0x000fd20008000000 */
.L_x_255:
[----:B0--3--:R-:W-:Y:S02]  /*11c0*/  LOP3.LUT R10, R0, 0x80, RZ, 0xc0, !PT ;  /* 0x00000080000a7812 */ /* 0x009fe400078ec0ff */
[----:B------:R-:W-:Y:S02]  /*11d0*/  CS2R R88, SRZ ;  /* 0x0000000000587805 */ /* 0x000fe4000001ff00 */
[----:B------:R-:W-:Y:S02]  /*11e0*/  CS2R R90, SRZ ;  /* 0x00000000005a7805 */ /* 0x000fe4000001ff00 */
[----:B----4-:R-:W-:Y:S02]  /*11f0*/  CS2R R92, SRZ ;  /* 0x00000000005c7805 */ /* 0x010fe4000001ff00 */
[----:B------:R-:W-:Y:S02]  /*1200*/  SHF.R.U32.HI R11, RZ, 0x7, R10 ;  /* 0x00000007ff0b7819 */ /* 0x000fe4000001160a */
[----:B------:R-:W-:-:S02]  /*1210*/  CS2R R94, SRZ ;  /* 0x00000000005e7805 */ /* 0x000fc4000001ff00 */
[----:B------:R-:W-:Y:S02]  /*1220*/  VIMNMX R10, RZ, UR6, PT ;  /* 0x00000006ff0a7c48 */ /* 0x000fe4000bfe0100 */
[----:B------:R-:W-:Y:S02]  /*1230*/  CS2R R96, SRZ ;  /* 0x0000000000607805 */ /* 0x000fe4000001ff00 */
[----:B------:R-:W-:Y:S02]  /*1240*/  CS2R R98, SRZ ;  /* 0x0000000000627805 */ /* 0x000fe4000001ff00 */
[----:B------:R-:W-:Y:S01]  /*1250*/  CS2R R100, SRZ ;  /* 0x0000000000647805 */ /* 0x000fe2000001ff00 */
[----:B------:R-:W0:Y:S01]  /*1260*/  SHFL.IDX PT, R11, R11, RZ, 0x1f ;  /* 0x00001fff0b0b7589 */ /* 0x000e2200000e0000 */
[----:B------:R-:W-:Y:S02]  /*1270*/  IADD3 R10, -R10, UR6, RZ ;  /* 0x000000060a0a7c10 */ /* 0x000fe4000fffe1ff */
[----:B------:R-:W-:-:S02]  /*1280*/  CS2R R102, SRZ ;  /* 0x0000000000667805 */ /* 0x000fc4000001ff00 */
[----:B------:R-:W-:Y:S02]  /*1290*/  CS2R R104, SRZ ;  /* 0x0000000000687805 */ /* 0x000fe4000001ff00 */
[----:B------:R-:W-:Y:S02]  /*12a0*/  CS2R R106, SRZ ;  /* 0x00000000006a7805 */ /* 0x000fe4000001ff00 */
[----:B------:R-:W-:Y:S02]  /*12b0*/  ISETP.GE.AND P1, PT, R10, 0x1, PT ;  /* 0x000000010a00780c */ /* 0x000fe40003f26270 */
[----:B------:R-:W-:Y:S02]  /*12c0*/  CS2R R108, SRZ ;  /* 0x00000000006c7805 */ /* 0x000fe4000001ff00 */
[----:B------:R-:W-:Y:S02]  /*12d0*/  CS2R R110, SRZ ;  /* 0x00000000006e7805 */ /* 0x000fe4000001ff00 */
[----:B------:R-:W-:-:S02]  /*12e0*/  CS2R R112, SRZ ;  /* 0x0000000000707805 */ /* 0x000fc4000001ff00 */
[----:B------:R-:W-:Y:S02]  /*12f0*/  CS2R R114, SRZ ;  /* 0x0000000000727805 */ /* 0x000fe4000001ff00 */
[----:B------:R-:W-:Y:S02]  /*1300*/  CS2R R116, SRZ ;  /* 0x0000000000747805 */ /* 0x000fe4000001ff00 */
[----:B------:R-:W-:Y:S02]  /*1310*/  CS2R R118, SRZ ;  /* 0x0000000000767805 */ /* 0x000fe4000001ff00 */
        /* <DEDUP_REMOVED lines=12> */
[----:B0-----:R-:W-:Y:S02]  /*13e0*/  R2UR UR7, R11 ;  /* 0x000000000b0772ca */ /* 0x001fe400000e0000 */
        /* <DEDUP_REMOVED lines=35> */
[----:B------:R-:W-:Y:S01]  /*1620*/  CS2R R86, SRZ ;  /* 0x0000000000567805 */ /* 0x000fe2000001ff00 */
[----:B------:R-:W-:Y:S06]  /*1630*/  @!P1 BRA `(.L_x_17) ;  /* 0x0000000400649947 */ /* 0x000fec0003800000 */
[----:B------:R-:W0:Y:S01]  /*1640*/  S2UR UR10, SR_CgaCtaId ;  /* 0x00000000000a79c3 */ /* 0x000e220000008800 */
[----:B------:R-:W-:Y:S01]  /*1650*/  ULEA.HI UR8, UR7, UR7, URZ, 0x1 ;  /* 0x0000000707087291 */ /* 0x000fe2000f8f083f */
[----:B------:R-:W-:Y:S01]  /*1660*/  IMAD.U32 R19, RZ, RZ, UR4 ;  /* 0x00000004ff137e24 */ /* 0x000fe2000f8e00ff */
[----:B------:R-:W-:Y:S01]  /*1670*/  UMOV UR9, 0x400 ;  /* 0x0000040000097882 */ /* 0x000fe20000000000 */
[----:B------:R-:W-:Y:S01]  /*1680*/  IMAD.U32 R11, RZ, RZ, UR5 ;  /* 0x00000005ff0b7e24 */ /* 0x000fe2000f8e00ff */
[----:B------:R-:W-:Y:S02]  /*1690*/  ULOP3.LUT UR8, UR8, 0xffffe, URZ, 0xc0, !UPT ;  /* 0x000ffffe08087892 */ /* 0x000fe4000f8ec03f */
[----:B------:R-:W-:Y:S02]  /*16a0*/  UPLOP3.LUT UP0, UPT, UPT, UPT, UPT, 0x40, 0x0 ;  /* 0x000000000000789c */ /* 0x000fe40003f0e870 */
[----:B------:R-:W-:Y:S01]  /*16b0*/  UIADD3 UR8, UR7, -UR8, URZ ;  /* 0x8000000807087290 */ /* 0x000fe2000fffe03f */
[----:B------:R-:W-:Y:S01]  /*16c0*/  UMOV UR12, UR5 ;  /* 0x00000005000c7c82 */ /* 0x000fe20008000000 */
[----:B0-----:R-:W-:-:S04]  /*16d0*/  ULEA UR9, UR10, UR9, 0x18 ;  /* 0x000000090a097291 */ /* 0x001fc8000f8ec03f */
[----:B------:R-:W-:-:S04]  /*16e0*/  ULEA UR8, UR8, UR9, 0xc ;  /* 0x0000000908087291 */ /* 0x000fc8000f8e603f */
[----:B------:R-:W-:-:S04]  /*16f0*/  UIADD3 UR8, UR8, 0x180, URZ ;  /* 0x0000018008087890 */ /* 0x000fc8000fffe03f */
[----:B------:R-:W-:-:S04]  /*1700*/  USHF.R.U32.HI UR8, URZ, 0x4, UR8 ;  /* 0x000000043f087899 */ /* 0x000fc80008011608 */
[----:B------:R-:W-:-:S12]  /*1710*/  ULOP3.LUT UR7, UR8, 0x3fff, URZ, 0xc0, !UPT ;  /* 0x00003fff08077892 */ /* 0x000fd8000f8ec03f */
.L_x_24:
[----:B------:R-:W-:-:S13]  /*1720*/  ISETP.NE.AND P2, PT, R14, 0x3, PT ;  /* 0x000000030e00780c */ /* 0x000fda0003f45270 */
[----:B01----:R-:W-:Y:S05]  /*1730*/  @!P2 BRA `(.L_x_18) ;  /* 0x000000000004a947 */ /* 0x003fea0003800000 */
[----:B------:R-:W-:Y:S01]  /*1740*/  BPT.TRAP 0x1 ;  /* 0x000000040000795c */ /* 0x000fe20000300000 */
.L_x_18:
[----:B------:R-:W0:Y:S01]  /*1750*/  S2UR UR9, SR_CgaCtaId ;  /* 0x00000000000979c3 */ /* 0x000e220000008800 */
[----:B------:R-:W-:Y:S01]  /*1760*/  UMOV UR8, 0x400 ;  /* 0x0000040000087882 */ /* 0x000fe20000000000 */
[----:B------:R-:W-:Y:S01]  /*1770*/  SHF.L.U32 R18, R19, 0x1f, RZ ;  /* 0x0000001f13127819 */ /* 0x000fe200000006ff */
[----:B0-----:R-:W-:-:S04]  /*1780*/  ULEA UR17, UR9, UR8, 0x18 ;  /* 0x0000000809117291 */ /* 0x001fc8000f8ec03f */
[----:B------:R-:W-:-:S09]  /*1790*/  ULEA UR8, UR12, UR17, 0x3 ;  /* 0x000000110c087291 */ /* 0x000fd2000f8e183f */
[----:B------:R0:W3:Y:S01]  /*17a0*/  SYNCS.PHASECHK.TRANS64.TRYWAIT P1, [UR8], R18 ;  /* 0x00000012ff0075a7 */ /* 0x0000e20008020148 */
[----:B------:R-:W-:Y:S05]  /*17b0*/  @!P2 BRA `(.L_x_19) ;  /* 0x000000000004a947 */ /* 0x000fea0003800000 */
[----:B------:R-:W-:Y:S01]  /*17c0*/  BPT.TRAP 0x1 ;  /* 0x000000040000795c */ /* 0x000fe20000300000 */
.L_x_19:
[C---:B------:R-:W-:Y:S02]  /*17d0*/  IMAD.SHL.U32 R12, R0.reuse, 0x40, RZ ;  /* 0x00000040000c7824 */ /* 0x040fe400078e00ff */
[C---:B------:R-:W-:Y:S02]  /*17e0*/  IMAD.SHL.U32 R13, R0.reuse, 0x400, RZ ;  /* 0x00000400000d7824 */ /* 0x040fe400078e00ff */
[----:B-1----:R-:W-:Y:S01]  /*17f0*/  IMAD.SHL.U32 R17, R0, 0x20, RZ ;  /* 0x0000002000117824 */ /* 0x002fe200078e00ff */
[----:B------:R-:W-:-:S04]  /*1800*/  LOP3.LUT R12, R12, 0x3800, RZ, 0xc0, !PT ;  /* 0x000038000c0c7812 */ /* 0x000fc800078ec0ff */
[----:B------:R-:W-:Y:S01]  /*1810*/  LOP3.LUT R12, R12, 0x400, R13, 0xf8, !PT ;  /* 0x000004000c0c7812 */ /* 0x000fe200078ef80d */
[----:B------:R-:W-:-:S03]  /*1820*/  IMAD.SHL.U32 R13, R0, 0x10, RZ ;  /* 0x00000010000d7824 */ /* 0x000fc600078e00ff */
[----:B------:R-:W-:-:S04]  /*1830*/  LOP3.LUT R12, R12, 0x380, R17, 0xf8, !PT ;  /* 0x000003800c0c7812 */ /* 0x000fc800078ef811 */
[----:B------:R-:W-:Y:S01]  /*1840*/  LOP3.LUT R12, R12, 0x20, R13, 0xf8, !PT ;  /* 0x000000200c0c7812 */ /* 0x000fe200078ef80d */
[----:B------:R-:W-:-:S03]  /*1850*/  IMAD.U32 R13, RZ, RZ, UR12 ;  /* 0x0000000cff0d7e24 */ /* 0x000fc6000f8e00ff */
[----:B------:R-:W-:-:S05]  /*1860*/  SHF.R.U32.HI R12, RZ, 0x3, R12 ;  /* 0x00000003ff0c7819 */ /* 0x000fca000001160c */
[----:B------:R-:W-:Y:S01]  /*1870*/  IMAD R12, R13, 0x1000, R12 ;  /* 0x000010000d0c7824 */ /* 0x000fe200078e020c */
[----:B---3--:R-:W-:Y:S06]  /*1880*/  @P1 BRA `(.L_x_20) ;  /* 0x0000000000081947 */ /* 0x008fec0003800000 */
[----:B------:R-:W1:Y:S02]  /*1890*/  SYNCS.PHASECHK.TRANS64.TRYWAIT P1, [UR8], R18 ;  /* 0x00000012ff0075a7 */ /* 0x000e640008020148 */
[----:B-1----:R-:W-:Y:S05]  /*18a0*/  @!P1 BRA `(.L_x_21) ;  /* 0x000000a400589947 */ /* 0x002fea0003800000 */
.L_x_20:
[----:B------:R-:W-:Y:S01]  /*18b0*/  LDS R152, [R12+UR17+0x30180] ;  /* 0x030180110c987984 */ /* 0x000fe20008000800 */
[----:B------:R-:W-:Y:S02]  /*18c0*/  UIADD3 UR8, UR17, 0x18180, URZ ;  /* 0x0001818011087890 */ /* 0x000fe4000fffe03f */
[----:B------:R-:W-:Y:S01]  /*18d0*/  ULOP3.LUT UR13, UR7, 0x10000, URZ, 0xfc, !UPT ;  /* 0x00010000070d7892 */ /* 0x000fe2000f8efc3f */
[----:B------:R-:W-:Y:S01]  /*18e0*/  LDS R153, [R12+UR17+0x30980] ;  /* 0x030980110c997984 */ /* 0x000fe20008000800 */
[----:B------:R-:W-:Y:S02]  /*18f0*/  USHF.R.U32.HI UR8, URZ, 0x4, UR8 ;  /* 0x000000043f087899 */ /* 0x000fe40008011608 */
[----:B------:R-:W-:Y:S01]  /*1900*/  ULEA UR13, UR12, UR13, 0xa ;  /* 0x0000000d0c0d7291 */ /* 0x000fe2000f8e503f */
[----:B------:R-:W-:Y:S01]  /*1910*/  LDS R154, [R12+UR17+0x30188] ;  /* 0x030188110c9a7984 */ /* 0x000fe20008000800 */
[----:B------:R-:W-:Y:S01]  /*1920*/  ULOP3.LUT UR8, UR8, 0x3fff, URZ, 0xc0, !UPT ;  /* 0x00003fff08087892 */ /* 0x000fe2000f8ec03f */
[----:B------:R-:W-:-:S02]  /*1930*/  UMOV UR9, 0x80000020 ;  /* 0x8000002000097882 */ /* 0x000fc40000000000 */
[----:B------:R-:W3:Y:S01]  /*1940*/  LDS R155, [R12+UR17+0x30988] ;  /* 0x030988110c9b7984 */ /* 0x000ee20008000800 */
[----:B------:R-:W-:Y:S01]  /*1950*/  ULOP3.LUT UR8, UR8, 0x10000, URZ, 0xfc, !UPT ;  /* 0x0001000008087892 */ /* 0x000fe2000f8efc3f */
[----:B------:R-:W-:-:S03]  /*1960*/  UMOV UR11, 0x40000040 ;  /* 0x40000040000b7882 */ /* 0x000fc60000000000 */
[----:B------:R-:W-:-:S03]  /*1970*/  ULEA UR16, UR12, UR8, 0xa ;  /* 0x000000080c107291 */ /* 0x000fc6000f8e503f */
[----:B------:R-:W-:-:S04]  /*1980*/  UMOV UR8, UR13 ;  /* 0x0000000d00087c82 */ /* 0x000fc80008000000 */
[----:B------:R-:W-:Y:S01]  /*1990*/  UMOV UR10, UR16 ;  /* 0x00000010000a7c82 */ /* 0x000fe20008000000 */
[----:B---3--:R-:W-:-:S06]  /*19a0*/  WARPGROUP.ARRIVE ;  /* 0x00000000000079c5 */ /* 0x008fcc0000000000 */
[----:B------:R-:W-:Y:S01]  /*19b0*/  IGMMA.SP.64x128x64.S8.S8 R88, gdesc[UR8], R88, UP0, R152 ;  /* 0x03809800085879f1 */ /* 0x000fe2000bf41258 */
[----:B------:R-:W-:Y:S01]  /*19c0*/  UIADD3 UR8, UR13, 0x200, URZ ;  /* 0x000002000d087890 */ /* 0x000fe2000fffe03f */
[----:B------:R-:W-:-:S08]  /*19d0*/  UMOV UR9, 0x80000020 ;  /* 0x8000002000097882 */ /* 0x000fd00000000000 */
[----:B------:R-:W-:Y:S01]  /*19e0*/  IGMMA.SP.64x128x64.S8.S8 R24, gdesc[UR8], R24, UP0, R153 ;  /* 0x03809900081879f1 */ /* 0x000fe2000bf41218 */
[----:B------:R-:W-:Y:S02]  /*19f0*/  UIADD3 UR8, UR13, 0x2, URZ ;  /* 0x000000020d087890 */ /* 0x000fe4000fffe03f */
[----:B------:R-:W-:Y:S01]  /*1a00*/  UIADD3 UR10, UR16, 0x4, URZ ;  /* 0x00000004100a7890 */ /* 0x000fe2000fffe03f */
[----:B------:R-:W-:Y:S01]  /*1a10*/  UMOV UR9, 0x80000020 ;  /* 0x8000002000097882 */ /* 0x000fe20000000000 */
[----:B------:R-:W-:-:S07]  /*1a20*/  UMOV UR11, 0x40000040 ;  /* 0x40000040000b7882 */ /* 0x000fce0000000000 */
[----:B------:R-:W-:Y:S01]  /*1a30*/  IGMMA.SP.64x128x64.S8.S8 R88, gdesc[UR8], R88, R154 ;  /* 0x03809a00085879f1 */ /* 0x000fe20008741258 */
[----:B------:R-:W-:Y:S01]  /*1a40*/  UIADD3 UR8, UR13, 0x202, URZ ;  /* 0x000002020d087890 */ /* 0x000fe2000fffe03f */
[----:B------:R-:W-:-:S08]  /*1a50*/  UMOV UR9, 0x80000020 ;  /* 0x8000002000097882 */ /* 0x000fd00000000000 */
[----:B------:R-:W-:Y:S03]  /*1a60*/  IGMMA.SP.64x128x64.S8.S8 R24, gdesc[UR8], R24, R155, gsb0 ;  /* 0x03809b00081879f1 */ /* 0x000fe60008041218 */
[----:B------:R-:W-:Y:S02]  /*1a70*/  WARPGROUP.DEPBAR.LE gsb0, 0x0 ;  /* 0x00008000000079c5 */ /* 0x000fe40000010000 */
[----:B------:R-:W-:Y:S05]  /*1a80*/  @!P2 BRA `(.L_x_22) ;  /* 0x000000000004a947 */ /* 0x000fea0003800000 */
[----:B------:R-:W-:Y:S01]  /*1a90*/  BPT.TRAP 0x1 ;  /* 0x000000040000795c */ /* 0x000fe20000300000 */
.L_x_22:
[----:B------:R-:W-:Y:S02]  /*1aa0*/  @P0 LEA R12, R11, UR17, 0x3 ;  /* 0x000000110b0c0c11 */ /* 0x000fe4000f8e18ff */
[----:B------:R-:W-:-:S03]  /*1ab0*/  ISETP.GT.U32.AND P1, PT, R4, 0x1, PT ;  /* 0x000000010400780c */ /* 0x000fc60003f24070 */
[----:B-1----:R-:W-:-:S05]  /*1ac0*/  @P0 VIADD R13, R12, 0x30 ;  /* 0x000000300c0d0836 */ /* 0x002fca0000000000 */
[----:B------:R-:W-:-:S04]  /*1ad0*/  @P0 PRMT R13, R6, 0x654, R13 ;  /* 0x00000654060d0816 */ /* 0x000fc8000000000d */
[----:B------:R1:W-:Y:S01]  /*1ae0*/  @P0 SYNCS.ARRIVE.TRANS64.RED.A1T0 RZ, [R13+URZ], RZ ;  /* 0x000000ff0dff09a7 */ /* 0x0003e2000810043f */
[----:B------:R-:W-:Y:S05]  /*1af0*/  @P1 BRA `(.L_x_23) ;  /* 0x0000000000041947 */ /* 0x000fea0003800000 */
[----:B------:R-:W-:Y:S01]  /*1b00*/  BPT.TRAP 0x1 ;  /* 0x000000040000795c */ /* 0x000fe20000300000 */
.L_x_23:
[----:B------:R-:W-:Y:S01]  /*1b10*/  UIADD3 UR12, UR12, 0x1, URZ ;  /* 0x000000010c0c7890 */ /* 0x000fe2000fffe03f */
[C---:B------:R-:W-:Y:S01]  /*1b20*/  ISETP.GT.AND P2, PT, R10.reuse, 0x1, PT ;  /* 0x000000010a00780c */ /* 0x040fe20003f44270 */
[----:B------:R-:W-:Y:S02]  /*1b30*/  VIADD R11, R11, 0x1 ;  /* 0x000000010b0b7836 */ /* 0x000fe40000000000 */
[----:B------:R-:W-:Y:S01]  /*1b40*/  UISETP.NE.AND UP0, UPT, UR12, 0x6, UPT ;  /* 0x000000060c00788c */ /* 0x000fe2000bf05270 */
[----:B------:R-:W-:Y:S02]  /*1b50*/  VIADD R10, R10, 0xffffffff ;  /* 0xffffffff0a0a7836 */ /* 0x000fe40000000000 */
[C---:B------:R-:W-:Y:S01]  /*1b60*/  ISETP.NE.AND P1, PT, R11.reuse, 0x6, PT ;  /* 0x000000060b00780c */ /* 0x040fe20003f25270 */
[----:B------:R-:W-:Y:S02]  /*1b70*/  USEL UR8, URZ, 0x1, UP0 ;  /* 0x000000013f087887 */ /* 0x000fe40008000000 */
[----:B------:R-:W-:Y:S01]  /*1b80*/  USEL UR12, UR12, URZ, UP0 ;  /* 0x0000003f0c0c7287 */ /* 0x000fe20008000000 */
[----:B------:R-:W-:Y:S01]  /*1b90*/  SEL R11, R11, RZ, P1 ;  /* 0x000000ff0b0b7207 */ /* 0x000fe20000800000 */
[----:B------:R-:W-:-:S02]  /*1ba0*/  UPLOP3.LUT UP0, UPT, UPT, UPT, UPT, 0x80, 0x0 ;  /* 0x000000000000789c */ /* 0x000fc40003f0f070 */
[----:B------:R-:W-:Y:S01]  /*1bb0*/  LOP3.LUT R19, R19, UR8, RZ, 0x3c, !PT ;  /* 0x0000000813137c12 */ /* 0x000fe2000f8e3cff */
[----:B------:R-:W-:Y:S08]  /*1bc0*/  @P2 BRA `(.L_x_24) ;  /* 0xfffffff800d42947 */ /* 0x000ff0000383ffff */
.L_x_17:
[----:B------:R-:W-:Y:S01]  /*1bd0*/  LOP3.LUT R10, R0, 0x60, RZ, 0xc0, !PT ;  /* 0x00000060000a7812 */ /* 0x000fe200078ec0ff */
[----:B-1----:R-:W1:Y:S01]  /*1be0*/  LDC R17, c[0x0][0x288] ;  /* 0x0000a200ff117b82 */ /* 0x002e620000000800 */
[----:B------:R-:W-:Y:S01]  /*1bf0*/  SHF.R.U32.HI R11, RZ, 0x2, R0 ;  /* 0x00000002ff0b7819 */ /* 0x000fe20000011600 */
[----:B------:R-:W-:Y:S01]  /*1c00*/  UIADD3 UR5, UR6, UR5, URZ ;  /* 0x0000000506057290 */ /* 0x000fe2000fffe03f */
[----:B------:R-:W-:Y:S01]  /*1c10*/  SHF.R.U32.HI R10, RZ, 0x5, R10 ;  /* 0x00000005ff0a7819 */ /* 0x000fe2000001160a */
[----:B------:R-:W-:Y:S01]  /*1c20*/  ULDC UR12, c[0x0][0x284] ;  /* 0x0000a100000c7ab9 */ /* 0x000fe20000000800 */
[----:B------:R-:W-:Y:S01]  /*1c30*/  LOP3.LUT R11, R11, 0x7, RZ, 0xc0, !PT ;  /* 0x000000070b0b7812 */ /* 0x000fe200078ec0ff */
[----:B------:R-:W-:Y:S01]  /*1c40*/  UISETP.GT.U32.AND UP0, UPT, UR5, 0x5, UPT ;  /* 0x000000050500788c */ /* 0x000fe2000bf04070 */
[----:B------:R-:W-:Y:S01]  /*1c50*/  SHF.L.U32 R12, R10, 0x4, RZ ;  /* 0x000000040a0c7819 */ /* 0x000fe200000006ff */
[----:B------:R-:W-:Y:S01]  /*1c60*/  UISETP.GE.U32.AND UP1, UPT, UR6, 0x6, UPT ;  /* 0x000000060600788c */ /* 0x000fe2000bf26070 */
[----:B------:R-:W-:Y:S01]  /*1c70*/  SHF.R.U32.HI R13, RZ, 0x1, R0 ;  /* 0x00000001ff0d7819 */ /* 0x000fe20000011600 */
[----:B------:R-:W-:Y:S01]  /*1c80*/  UISETP.LT.U32.AND UP0, UPT, UR6, 0x6, UP0 ;  /* 0x000000060600788c */ /* 0x000fe20008701070 */
[--C-:B------:R-:W-:Y:S01]  /*1c90*/  LOP3.LUT R12, R12, 0xfffffff0, R11.reuse, 0xe2, !PT ;  /* 0xfffffff00c0c7812 */ /* 0x100fe200078ee20b */
[----:B------:R-:W-:Y:S01]  /*1ca0*/  IMAD R11, R10, -0x10, -R11 ;  /* 0xfffffff00a0b7824 */ /* 0x000fe200078e0a0b */
[----:B------:R-:W-:Y:S01]  /*1cb0*/  LOP3.LUT R10, R7, 0x1, RZ, 0xc0, !PT ;  /* 0x00000001070a7812 */ /* 0x000fe200078ec0ff */
[----:B------:R-:W-:Y:S01]  /*1cc0*/  ULDC.64 UR10, c[0x0][0x6d0] ;  /* 0x0001b400000a7ab9 */ /* 0x000fe20000000a00 */
[----:B------:R-:W-:Y:S01]  /*1cd0*/  LOP3.LUT R12, R12, 0x40, R13, 0xf8, !PT ;  /* 0x000000400c0c7812 */ /* 0x000fe200078ef80d */
[----:B------:R-:W-:Y:S01]  /*1ce0*/  IMAD.SHL.U32 R13, R9, 0x100, RZ ;  /* 0x00000100090d7824 */ /* 0x000fe200078e00ff */
[----:B------:R-:W-:Y:S01]  /*1cf0*/  SHF.R.S32.HI R22, RZ, 0x1f, R5 ;  /* 0x0000001fff167819 */ /* 0x000fe20000011405 */
[----:B0-----:R-:W-:Y:S01]  /*1d00*/  IMAD R18, R10, -0x40, R11 ;  /* 0xffffffc00a127824 */ /* 0x001fe200078e020b */
[----:B------:R-:W-:Y:S01]  /*1d10*/  UIMAD.WIDE.U32 UR8, UR5, -0x55555555, URZ ;  /* 0xaaaaaaab050878a5 */ /* 0x000fe2000f8e003f */
[----:B------:R-:W-:Y:S01]  /*1d20*/  LOP3.LUT R9, R0, 0x3, RZ, 0xc0, !PT ;  /* 0x0000000300097812 */ /* 0x000fe200078ec0ff */
[----:B------:R-:W-:Y:S01]  /*1d30*/  USEL UR7, URZ, 0x1, !UP0 ;  /* 0x000000013f077887 */ /* 0x000fe2000c000000 */
[----:B------:R-:W-:Y:S01]  /*1d40*/  LOP3.LUT R158, R12, R13, RZ, 0xfc, !PT ;  /* 0x0000000d0c9e7212 */ /* 0x000fe200078efcff */
[----:B------:R-:W-:Y:S01]  /*1d50*/  IMAD.SHL.U32 R12, R8, 0x80, RZ ;  /* 0x00000080080c7824 */ /* 0x000fe200078e00ff */
[----:B------:R-:W-:Y:S01]  /*1d60*/  USHF.R.U32.HI UR8, URZ, 0x2, UR9 ;  /* 0x000000023f087899 */ /* 0x000fe20008011609 */
[----:B------:R-:W-:Y:S01]  /*1d70*/  IMAD R10, R22, UR10, RZ ;  /* 0x0000000a160a7c24 */ /* 0x000fe2000f8e02ff */
[----:B------:R-:W-:Y:S01]  /*1d80*/  SHF.R.S32.HI R159, RZ, 0x1f, R158 ;  /* 0x0000001fff9f7819 */ /* 0x000fe2000001149e */
[----:B------:R-:W-:Y:S01]  /*1d90*/  ULOP3.LUT UR4, UR4, UR7, URZ, 0x3c, !UPT ;  /* 0x0000000704047292 */ /* 0x000fe2000f8e3c3f */
[----:B-1----:R-:W-:Y:S01]  /*1da0*/  ISETP.GE.AND P1, PT, R12, R17, PT ;  /* 0x000000110c00720c */ /* 0x002fe20003f26270 */
[C---:B------:R-:W-:Y:S01]  /*1db0*/  IMAD R19, R5.reuse, UR11, R10 ;  /* 0x0000000b05137c24 */ /* 0x040fe2000f8e020a */
[----:B------:R-:W-:Y:S01]  /*1dc0*/  UIMAD UR5, UR8, -0x6, UR5 ;  /* 0xfffffffa080578a4 */ /* 0x000fe2000f8e0205 */
[----:B------:R-:W-:Y:S01]  /*1dd0*/  IMAD.WIDE.U32 R10, R5, UR10, R158 ;  /* 0x0000000a050a7c25 */ /* 0x000fe2000f8e009e */
[C---:B------:R-:W-:Y:S01]  /*1de0*/  ISETP.GE.OR P1, PT, R13.reuse, UR12, P1 ;  /* 0x0000000c0d007c0c */ /* 0x040fe20008f26670 */
[----:B------:R-:W-:Y:S01]  /*1df0*/  @UP1 ULOP3.LUT UR4, UR4, 0x1, UR8, 0x78, !UPT ;  /* 0x0000000104041892 */ /* 0x000fe2000f8e7808 */
[----:B------:R-:W-:Y:S01]  /*1e00*/  IADD3 R13, -R13, UR12, R18 ;  /* 0x0000000c0d0d7c10 */ /* 0x000fe2000fffe112 */
[----:B------:R-:W-:Y:S01]  /*1e10*/  IMAD R9, R9, -0x2, R17 ;  /* 0xfffffffe09097824 */ /* 0x000fe200078e0211 */
[----:B------:R-:W-:-:S02]  /*1e20*/  WARPGROUP.DEPBAR.LE gsb0, 0x0 ;  /* 0x00008000000079c5 */ /* 0x000fc40000010000 */
[----:B------:R-:W-:Y:S02]  /*1e30*/  IMAD.MOV.U32 R18, RZ, RZ, R10 ;  /* 0x000000ffff127224 */ /* 0x000fe400078e000a */
[----:B------:R-:W-:Y:S02]  /*1e40*/  IMAD.IADD R19, R11, 0x1, R19 ;  /* 0x000000010b137824 */ /* 0x000fe400078e0213 */
[----:B------:R-:W-:Y:S02]  /*1e50*/  IMAD.IADD R12, R9, 0x1, -R12 ;  /* 0x00000001090c7824 */ /* 0x000fe400078e0a0c */
[----:B------:R-:W-:Y:S01]  /*1e60*/  IMAD.MOV.U32 R10, RZ, RZ, -0x1 ;  /* 0xffffffffff0a7424 */ /* 0x000fe200078e00ff */
[----:B------:R-:W-:Y:S06]  /*1e70*/  @P1 BRA `(.L_x_25) ;  /* 0x0000008000501947 */ /* 0x000fec0003800000 */
[----:B------:R-:W0:Y:S01]  /*1e80*/  LDC.64 R156, c[0x0][0x6c8] ;  /* 0x0001b200ff9c7b82 */ /* 0x000e220000000a00 */
[----:B----45:R-:W-:Y:S01]  /*1e90*/  ISETP.NE.AND P1, PT, R15, RZ, PT ;  /* 0x000000ff0f00720c */ /* 0x030fe20003f25270 */
[----:B------:R-:W-:Y:S01]  /*1ea0*/  IMAD.WIDE R20, R8, 0x80, RZ ;  /* 0x0000008008147825 */ /* 0x000fe200078e02ff */
[----:B------:R-:W-:Y:S01]  /*1eb0*/  ISETP.GT.AND P2, PT, R13, RZ, PT ;  /* 0x000000ff0d00720c */ /* 0x000fe20003f44270 */
[----:B------:R-:W-:Y:S02]  /*1ec0*/  BSSY B0, `(.L_x_25) ;  /* 0x000080f000007945 */ /* 0x000fe40003800000 */
[----:B------:R-:W-:Y:S01]  /*1ed0*/  IMAD.SHL.U32 R11, R0, 0x2, RZ ;  /* 0x00000002000b7824 */ /* 0x000fe200078e00ff */
[----:B------:R-:W-:-:S04]  /*1ee0*/  ISETP.GT.AND P5, PT, R12, RZ, P2 ;  /* 0x000000ff0c00720c */ /* 0x000fc800017a4270 */
[----:B------:R-:W-:Y:S01]  /*1ef0*/  LOP3.LUT R11, R20, 0x6, R11, 0xf8, !PT ;  /* 0x00000006140b7812 */ /* 0x000fe200078ef80b */
[----:B0-----:R-:W-:-:S04]  /*1f00*/  IMAD R8, R21, R156, RZ ;  /* 0x0000009c15087224 */ /* 0x001fc800078e02ff */
[----:B------:R-:W-:-:S04]  /*1f10*/  IMAD.WIDE.U32 R162, R11, R156, R18 ;  /* 0x0000009c0ba27225 */ /* 0x000fc800078e0012 */
[----:B------:R-:W-:-:S04]  /*1f20*/  IMAD R9, R11, R157, R8 ;  /* 0x0000009d0b097224 */ /* 0x000fc800078e0208 */
[----:B------:R-:W-:Y:S01]  /*1f30*/  IMAD.IADD R165, R163, 0x1, R9 ;  /* 0x00000001a3a57824 */ /* 0x000fe200078e0209 */
[----:B------:R-:W-:Y:S06]  /*1f40*/  @!P1 BRA `(.L_x_26) ;  /* 0x0000006400009947 */ /* 0x000fec0003800000 */
[----:B------:R-:W0:Y:S01]  /*1f50*/  LDC.64 R154, c[0x0][0x6b0] ;  /* 0x0001ac00ff9a7b82 */ /* 0x000e220000000a00 */
[----:B------:R-:W-:Y:S01]  /*1f60*/  ULDC.64 UR8, c[0x0][0x6b8] ;  /* 0x0001ae0000087ab9 */ /* 0x000fe20000000a00 */
[----:B------:R-:W-:Y:S01]  /*1f70*/  ULDC.64 UR10, c[0x0][0x6a8] ;  /* 0x0001aa00000a7ab9 */ /* 0x000fe20000000a00 */
[----:B------:R-:W-:Y:S01]  /*1f80*/  IMAD R8, R22, UR8, RZ ;  /* 0x0000000816087c24 */ /* 0x000fe2000f8e02ff */
[----:B------:R-:W-:Y:S01]  /*1f90*/  ULDC.64 UR12, c[0x0][0x6c0] ;  /* 0x0001b000000c7ab9 */ /* 0x000fe20000000a00 */
[----:B------:R-:W-:-:S03]  /*1fa0*/  IMAD.WIDE.U32 R152, R5, UR8, R158 ;  /* 0x0000000805987c25 */ /* 0x000fc6000f8e009e */
[----:B------:R-:W1:Y:S01]  /*1fb0*/  LDC.64 R160, c[0x0][0x6b0] ;  /* 0x0001ac00ffa07b82 */ /* 0x000e620000000a00 */
[----:B------:R-:W-:Y:S02]  /*1fc0*/  IMAD R9, R5, UR9, R8 ;  /* 0x0000000905097c24 */ /* 0x000fe4000f8e0208 */
[----:B------:R-:W-:Y:S02]  /*1fd0*/  IMAD.MOV.U32 R22, RZ, RZ, R152 ;  /* 0x000000ffff167224 */ /* 0x000fe400078e0098 */
[----:B------:R-:W-:Y:S02]  /*1fe0*/  IMAD.IADD R23, R153, 0x1, R9 ;  /* 0x0000000199177824 */ /* 0x000fe400078e0209 */
[-C--:B0-----:R-:W-:Y:S02]  /*1ff0*/  IMAD R8, R21, R154.reuse, RZ ;  /* 0x0000009a15087224 */ /* 0x081fe400078e02ff */
[----:B------:R-:W-:-:S04]  /*2000*/  IMAD.WIDE.U32 R18, R11, R154, R22 ;  /* 0x0000009a0b127225 */ /* 0x000fc800078e0016 */
[----:B------:R-:W-:Y:S01]  /*2010*/  IMAD R8, R11, R155, R8 ;  /* 0x0000009b0b087224 */ /* 0x000fe200078e0208 */
[----:B------:R-:W-:-:S03]  /*2020*/  LEA R20, P1, R18, UR10, 0x2 ;  /* 0x0000000a12147c11 */ /* 0x000fc6000f8210ff */
[----:B------:R-:W-:-:S05]  /*2030*/  IMAD.IADD R17, R19, 0x1, R8 ;  /* 0x0000000113117824 */ /* 0x000fca00078e0208 */
[----:B------:R-:W-:-:S05]  /*2040*/  LEA.HI.X R21, R18, UR11, R17, 0x2, P1 ;  /* 0x0000000b12157c11 */ /* 0x000fca00088f1411 */
[----:B------:R0:W3:Y:S01]  /*2050*/  @P5 LDG.E.LTC128B R164, desc[UR14][R20.64] ;  /* 0x0000000e14a45981 */ /* 0x0000e2000c1e1920 */
[CC--:B------:R-:W-:Y:S01]  /*2060*/  IMAD.WIDE.U32 R18, R11.reuse, R154.reuse, R158 ;  /* 0x0000009a0b127225 */ /* 0x0c0fe200078e009e */
[----:B------:R-:W-:Y:S01]  /*2070*/  LEA R172, P1, R162, UR12, 0x2 ;  /* 0x0000000ca2ac7c11 */ /* 0x000fe2000f8210ff */
[----:B------:R-:W-:Y:S01]  /*2080*/  BSSY B1, `(.L_x_27) ;  /* 0x0000015000017945 */ /* 0x000fe20003800000 */
[----:B------:R-:W-:Y:S01]  /*2090*/  ISETP.GT.AND P3, PT, R12, 0x1, P2 ;  /* 0x000000010c00780c */ /* 0x000fe20001764270 */
[----:B-1----:R-:W-:Y:S01]  /*20a0*/  IMAD.WIDE.U32 R168, R11, R154, R160 ;  /* 0x0000009a0ba87225 */ /* 0x002fe200078e00a0 */
[----:B------:R-:W-:-:S03]  /*20b0*/  LEA.HI.X R173, R162, UR13, R165, 0x2, P1 ;  /* 0x0000000da2ad7c11 */ /* 0x000fc600088f14a5 */
[C---:B------:R-:W-:Y:S02]  /*20c0*/  IMAD.IADD R19, R8.reuse, 0x1, R19 ;  /* 0x0000000108137824 */ /* 0x040fe400078e0213 */
[----:B------:R-:W-:Y:S02]  /*20d0*/  IMAD.IADD R171, R8, 0x1, R169 ;  /* 0x0000000108ab7824 */ /* 0x000fe400078e02a9 */
[----:B------:R-:W-:-:S03]  /*20e0*/  IMAD.WIDE.U32 R162, R5, UR8, R18 ;  /* 0x0000000805a27c25 */ /* 0x000fc6000f8e0012 */
[----:B0-----:R-:W-:Y:S01]  /*20f0*/  LEA R20, P6, R162, UR10, 0x2 ;  /* 0x0000000aa2147c11 */ /* 0x001fe2000f8c10ff */
[----:B---3--:R-:W-:-:S04]  /*2100*/  IMAD R17, R164, R15, RZ ;  /* 0x0000000fa4117224 */ /* 0x008fc800078e02ff */
[----:B--2---:R-:W-:Y:S01]  /*2110*/  IMAD R165, R88, R16, R17 ;  /* 0x0000001058a57224 */ /* 0x004fe200078e0211 */
[----:B------:R-:W-:Y:S01]  /*2120*/  IADD3 R88, P1, R152, R168, RZ ;  /* 0x000000a898587210 */ /* 0x000fe20007f3e0ff */
[----:B------:R-:W-:-:S03]  /*2130*/  IMAD.IADD R17, R9, 0x1, R163 ;  /* 0x0000000109117824 */ /* 0x000fc600078e02a3 */
[----:B------:R0:W-:Y:S01]  /*2140*/  @P5 STG.E desc[UR14][R172.64], R165 ;  /* 0x000000a5ac005986 */ /* 0x0001e2000c10190e */
[----:B------:R-:W-:Y:S01]  /*2150*/  IMAD.X R19, R171, 0x1, R23, P1 ;  /* 0x00000001ab137824 */ /* 0x000fe200008e0617 */
[----:B------:R-:W-:Y:S02]  /*2160*/  LEA R18, P1, R88, UR10, 0x2 ;  /* 0x0000000a58127c11 */ /* 0x000fe4000f8210ff */
[----:B------:R-:W-:Y:S02]  /*2170*/  IADD3 R166, P5, R158, R168, RZ ;  /* 0x000000a89ea67210 */ /* 0x000fe40007fbe0ff */
[----:B------:R-:W-:Y:S01]  /*2180*/  LEA.HI.X R19, R88, UR11, R19, 0x2, P1 ;  /* 0x0000000b58137c11 */ /* 0x000fe200088f1413 */
[----:B------:R-:W-:Y:S01]  /*2190*/  IMAD.MOV.U32 R88, RZ, RZ, R164 ;  /* 0x000000ffff587224 */ /* 0x000fe200078e00a4 */
[----:B------:R-:W-:Y:S01]  /*21a0*/  LEA.HI.X R21, R162, UR11, R17, 0x2, P6 ;  /* 0x0000000ba2157c11 */ /* 0x000fe2000b0f1411 */
[----:B------:R-:W-:Y:S08]  /*21b0*/  @!P3 BRA `(.L_x_28) ;  /* 0x000000000004b947 */ /* 0x000ff00003800000 */
[----:B------:R1:W5:Y:S02]  /*21c0*/  LDG.E.LTC128B R88, desc[UR14][R18.64] ;  /* 0x0000000e12587981 */ /* 0x000364000c1e1920 */
.L_x_28:
[----:B------:R-:W-:Y:S05]  /*21d0*/  BSYNC B1 ;  /* 0x0000000000017941 */ /* 0x000fea0003800000 */
.L_x_27:
[----:B-----5:R-:W-:Y:S01]  /*21e0*/  IMAD R17, R88, R15, RZ ;  /* 0x0000000f58117224 */ /* 0x020fe200078e02ff */
[C---:B------:R-:W-:Y:S01]  /*21f0*/  LEA R164, P6, R156.reuse, R172, 0x2 ;  /* 0x000000ac9ca47211 */ /* 0x040fe200078c10ff */
[----:B------:R-:W-:Y:S01]  /*2200*/  IMAD.X R167, R159, 0x1, R171, P5 ;  /* 0x000000019fa77824 */ /* 0x000fe200028e06ab */
[----:B------:R-:W-:Y:S01]  /*2210*/  ISETP.GT.AND P1, PT, R13, 0x8, PT ;  /* 0x000000080d00780c */ /* 0x000fe20003f24270 */
[----:B------:R-:W-:Y:S01]  /*2220*/  IMAD R17, R89, R16, R17 ;  /* 0x0000001059117224 */ /* 0x000fe200078e0211 */
[----:B0-----:R-:W-:Y:S01]  /*2230*/  LEA.HI.X R165, R156, R173, R157, 0x2, P6 ;  /* 0x000000ad9ca57211 */ /* 0x001fe200030f149d */
[----:B------:R-:W-:Y:S01]  /*2240*/  IMAD.WIDE.U32 R162, R5, UR8, R166 ;  /* 0x0000000805a27c25 */ /* 0x000fe2000f8e00a6 */
[----:B------:R-:W-:Y:S01]  /*2250*/  ISETP.GT.AND P6, PT, R12, RZ, P1 ;  /* 0x000000ff0c00720c */ /* 0x000fe20000fc4270 */
[----:B------:R-:W-:Y:S02]  /*2260*/  BSSY B1, `(.L_x_29) ;  /* 0x0000009000017945 */ /* 0x000fe40003800000 */
[----:B------:R0:W-:Y:S01]  /*2270*/  @P3 STG.E desc[UR14][R164.64], R17 ;  /* 0x00000011a4003986 */ /* 0x0001e2000c10190e */
[----:B------:R-:W-:-:S02]  /*2280*/  IMAD.MOV.U32 R166, RZ, RZ, R168 ;  /* 0x000000ffffa67224 */ /* 0x000fc400078e00a8 */
[----:B------:R-:W-:Y:S02]  /*2290*/  IMAD.MOV.U32 R167, RZ, RZ, R171 ;  /* 0x000000ffffa77224 */ /* 0x000fe400078e00ab */
[----:B-1----:R-:W-:Y:S02]  /*22a0*/  IMAD R18, R155, 0x7, RZ ;  /* 0x000000079b127824 */ /* 0x002fe400078e02ff */
[----:B------:R-:W-:Y:S02]  /*22b0*/  IMAD.IADD R19, R9, 0x1, R163 ;  /* 0x0000000109137824 */ /* 0x000fe400078e02a3 */
[----:B------:R-:W-:Y:S01]  /*22c0*/  IMAD.MOV.U32 R168, RZ, RZ, R88 ;  /* 0x000000ffffa87224 */ /* 0x000fe200078e0058 */
[----:B------:R-:W-:Y:S06]  /*22d0*/  @!P6 BRA `(.L_x_30) ;  /* 0x000000000004e947 */ /* 0x000fec0003800000 */
[----:B------:R1:W5:Y:S02]  /*22e0*/  LDG.E.LTC128B R168, desc[UR14][R20.64+0x20] ;  /* 0x0000200e14a87981 */ /* 0x000364000c1e1920 */
.L_x_30:
[----:B------:R-:W-:Y:S05]  /*22f0*/  BSYNC B1 ;  /* 0x0000000000017941 */ /* 0x000fea0003800000 */
.L_x_29:
[----:B------:R-:W-:Y:S01]  /*2300*/  LEA R88, P3, R162, UR10, 0x2 ;  /* 0x0000000aa2587c11 */ /* 0x000fe2000f8610ff */
[----:B0----5:R-:W-:Y:S01]  /*2310*/  IMAD R17, R168, R15, RZ ;  /* 0x0000000fa8117224 */ /* 0x021fe200078e02ff */
[----:B------:R-:W-:Y:S01]  /*2320*/  BSSY B1, `(.L_x_31) ;  /* 0x000000f000017945 */ /* 0x000fe20003800000 */
[----:B------:R-:W-:Y:S01]  /*2330*/  @P6 IMAD.MOV.U32 R163, RZ, RZ, R173 ;  /* 0x000000ffffa36224 */ /* 0x000fe200078e00ad */
[----:B------:R-:W-:Y:S01]  /*2340*/  LEA.HI.X R89, R162, UR11, R19, 0x2, P3 ;  /* 0x0000000ba2597c11 */ /* 0x000fe200098f1413 */
[----:B------:R-:W-:Y:S01]  /*2350*/  IMAD R17, R90, R16, R17 ;  /* 0x000000105a117224 */ /* 0x000fe200078e0211 */
[----:B------:R-:W-:Y:S01]  /*2360*/  ISETP.GT.AND P3, PT, R12, 0x8, P2 ;  /* 0x000000080c00780c */ /* 0x000fe20001764270 */
[----:B------:R-:W-:Y:S02]  /*2370*/  @P6 IMAD.MOV.U32 R162, RZ, RZ, R172 ;  /* 0x000000ffffa26224 */ /* 0x000fe400078e00ac */
[----:B------:R-:W-:-:S03]  /*2380*/  IMAD.WIDE.U32 R176, R154, 0x7, R166 ;  /* 0x000000079ab07825 */ /* 0x000fc600078e00a6 */
[----:B------:R0:W-:Y:S01]  /*2390*/  @P6 STG.E desc[UR14][R162.64+0x20], R17 ;  /* 0x00002011a2006986 */ /* 0x0001e2000c10190e */
[----:B------:R-:W-:Y:S01]  /*23a0*/  ISETP.GT.AND P6, PT, R12, 0x1, P1 ;  /* 0x000000010c00780c */ /* 0x000fe20000fc4270 */
[----:B------:R-:W-:Y:S01]  /*23b0*/  IMAD.IADD R171, R177, 0x1, R18 ;  /* 0x00000001b1ab7824 */ /* 0x000fe200078e0212 */
[----:B------:R-:W-:-:S05]  /*23c0*/  IADD3 R19, P5, R152, R176, RZ ;  /* 0x000000b098137210 */ /* 0x000fca0007fbe0ff */
[----:B------:R-:W-:Y:S01]  /*23d0*/  IMAD.X R90, R171, 0x1, R23, P5 ;  /* 0x00000001ab5a7824 */ /* 0x000fe200028e0617 */
[----:B------:R-:W-:-:S05]  /*23e0*/  LEA R166, P5, R19, UR10, 0x2 ;  /* 0x0000000a13a67c11 */ /* 0x000fca000f8a10ff */
[----:B0-----:R-:W-:Y:S08]  /*23f0*/  @!P6 BRA `(.L_x_32) ;  /* 0x000000000004e947 */ /* 0x001ff00003800000 */
[----:B------:R0:W5:Y:S02]  /*2400*/  LDG.E.LTC128B R168, desc[UR14][R88.64+0x20] ;  /* 0x0000200e58a87981 */ /* 0x000164000c1e1920 */
.L_x_32:
[----:B------:R-:W-:Y:S05]  /*2410*/  BSYNC B1 ;  /* 0x0000000000017941 */ /* 0x000fea0003800000 */
.L_x_31:
[----:B-----5:R-:W-:Y:S01]  /*2420*/  IMAD R17, R168, R15, RZ ;  /* 0x0000000fa8117224 */ /* 0x020fe200078e02ff */
[----:B------:R-:W-:Y:S01]  /*2430*/  LEA.HI.X R167, R19, UR11, R90, 0x2, P5 ;  /* 0x0000000b13a77c11 */ /* 0x000fe2000a8f145a */
[----:B------:R-:W-:Y:S02]  /*2440*/  IMAD.MOV.U32 R178, RZ, RZ, R168 ;  /* 0x000000ffffb27224 */ /* 0x000fe400078e00a8 */
[----:B------:R-:W-:-:S05]  /*2450*/  IMAD R19, R91, R16, R17 ;  /* 0x000000105b137224 */ /* 0x000fca00078e0211 */
[----:B------:R2:W-:Y:S04]  /*2460*/  @P6 STG.E desc[UR14][R164.64+0x20], R19 ;  /* 0x00002013a4006986 */ /* 0x0005e8000c10190e */
[----:B------:R3:W4:Y:S01]  /*2470*/  @P3 LDG.E.LTC128B R178, desc[UR14][R166.64] ;  /* 0x0000000ea6b23981 */ /* 0x000722000c1e1920 */
[----:B------:R-:W-:Y:S01]  /*2480*/  IADD3 R176, P5, R176, R154, RZ ;  /* 0x0000009ab0b07210 */ /* 0x000fe20007fbe0ff */
[----:B------:R-:W-:Y:S01]  /*2490*/  IMAD.WIDE.U32 R168, R154, 0x7, R160 ;  /* 0x000000079aa87825 */ /* 0x000fe200078e00a0 */
[----:B------:R-:W-:Y:S03]  /*24a0*/  BSSY B1, `(.L_x_33) ;  /* 0x0000018000017945 */ /* 0x000fe60003800000 */
[----:B------:R-:W-:-:S02]  /*24b0*/  IMAD R17, R157, 0x1c, RZ ;  /* 0x0000001c9d117824 */ /* 0x000fc400078e02ff */
[----:B------:R-:W-:-:S04]  /*24c0*/  IMAD.WIDE.U32 R162, R156, 0x1c, R164 ;  /* 0x0000001c9ca27825 */ /* 0x000fc800078e00a4 */
[----:B------:R-:W-:Y:S01]  /*24d0*/  IMAD.X R177, R171, 0x1, R155, P5 ;  /* 0x00000001abb17824 */ /* 0x000fe200028e069b */
[----:B---3--:R-:W-:Y:S01]  /*24e0*/  IADD3 R166, P5, R168, R154, RZ ;  /* 0x0000009aa8a67210 */ /* 0x008fe20007fbe0ff */
[----:B------:R-:W-:Y:S02]  /*24f0*/  IMAD.IADD R163, R163, 0x1, R17 ;  /* 0x00000001a3a37824 */ /* 0x000fe400078e0211 */
[----:B------:R-:W-:-:S04]  /*2500*/  IMAD.IADD R169, R18, 0x1, R169 ;  /* 0x0000000112a97824 */ /* 0x000fc800078e02a9 */
[----:B------:R-:W-:Y:S01]  /*2510*/  IMAD.X R167, R169, 0x1, R155, P5 ;  /* 0x00000001a9a77824 */ /* 0x000fe200028e069b */
[----:B------:R-:W-:Y:S01]  /*2520*/  ISETP.GT.AND P5, PT, R12, 0x9, P2 ;  /* 0x000000090c00780c */ /* 0x000fe200017a4270 */
[----:B------:R-:W-:-:S04]  /*2530*/  IMAD.WIDE.U32 R90, R11, R154, R168 ;  /* 0x0000009a0b5a7225 */ /* 0x000fc800078e00a8 */
[----:B------:R-:W-:Y:S01]  /*2540*/  IMAD.WIDE.U32 R174, R11, R154, R166 ;  /* 0x0000009a0bae7225 */ /* 0x000fe200078e00a6 */
[----:B------:R-:W-:-:S04]  /*2550*/  IADD3 R170, P6, R158, R90, RZ ;  /* 0x0000005a9eaa7210 */ /* 0x000fc80007fde0ff */
[----:B------:R-:W-:Y:S02]  /*2560*/  IADD3.X R171, R159, R8, R91, P6, !PT ;  /* 0x000000089fab7210 */ /* 0x000fe400037fe45b */
[----:B------:R-:W-:Y:S01]  /*2570*/  LEA R160, P6, R156, R164, 0x5 ;  /* 0x000000a49ca07211 */ /* 0x000fe200078c28ff */
[----:B------:R-:W-:-:S04]  /*2580*/  IMAD.WIDE.U32 R170, R5, UR8, R170 ;  /* 0x0000000805aa7c25 */ /* 0x000fc8000f8e00aa */
[----:B----4-:R-:W-:-:S04]  /*2590*/  IMAD R17, R178, R15, RZ ;  /* 0x0000000fb2117224 */ /* 0x010fc800078e02ff */
[----:B--2---:R-:W-:-:S05]  /*25a0*/  IMAD R19, R92, R16, R17 ;  /* 0x000000105c137224 */ /* 0x004fca00078e0211 */
[----:B------:R2:W-:Y:S01]  /*25b0*/  @P3 STG.E desc[UR14][R162.64], R19 ;  /* 0x00000013a2003986 */ /* 0x0005e2000c10190e */
[----:B------:R-:W-:-:S05]  /*25c0*/  IADD3 R17, P3, R176, R152, RZ ;  /* 0x00000098b0117210 */ /* 0x000fca0007f7e0ff */
[----:B------:R-:W-:Y:S01]  /*25d0*/  IMAD.X R92, R177, 0x1, R23, P3 ;  /* 0x00000001b15c7824 */ /* 0x000fe200018e0617 */
[----:B------:R-:W-:-:S04]  /*25e0*/  LEA R90, P3, R17, UR10, 0x2 ;  /* 0x0000000a115a7c11 */ /* 0x000fc8000f8610ff */
[----:B------:R-:W-:Y:S01]  /*25f0*/  LEA.HI.X R91, R17, UR11, R92, 0x2, P3 ;  /* 0x0000000b115b7c11 */ /* 0x000fe200098f145c */
[----:B--2---:R-:W-:Y:S08]  /*2600*/  @!P5 BRA `(.L_x_34) ;  /* 0x000000000004d947 */ /* 0x004ff00003800000 */
[----:B------:R2:W5:Y:S02]  /*2610*/  LDG.E.LTC128B R178, desc[UR14][R90.64] ;  /* 0x0000000e5ab27981 */ /* 0x000564000c1e1920 */
.L_x_34:
[----:B------:R-:W-:Y:S05]  /*2620*/  BSYNC B1 ;  /* 0x0000000000017941 */ /* 0x000fea0003800000 */
.L_x_33:
[----:B-----5:R-:W-:Y:S01]  /*2630*/  IMAD R17, R178, R15, RZ ;  /* 0x0000000fb2117224 */ /* 0x020fe200078e02ff */
[----:B------:R-:W-:Y:S01]  /*2640*/  LEA.HI.X R161, R156, R165, R157, 0x5, P6 ;  /* 0x000000a59ca17211 */ /* 0x000fe200030f2c9d */
[----:B------:R-:W-:Y:S01]  /*2650*/  IMAD.IADD R19, R9, 0x1, R171 ;  /* 0x0000000109137824 */ /* 0x000fe200078e02ab */
[----:B------:R-:W-:Y:S01]  /*2660*/  IADD3 R174, P6, R158, R174, RZ ;  /* 0x000000ae9eae7210 */ /* 0x000fe20007fde0ff */
[----:B------:R-:W-:Y:S01]  /*2670*/  IMAD R17, R93, R16, R17 ;  /* 0x000000105d117224 */ /* 0x000fe200078e0211 */
[----:B--2---:R-:W-:Y:S01]  /*2680*/  LEA R90, P3, R170, UR10, 0x2 ;  /* 0x0000000aaa5a7c11 */ /* 0x004fe2000f8610ff */
[----:B------:R-:W-:Y:S01]  /*2690*/  BSSY B1, `(.L_x_35) ;  /* 0x0000008000017945 */ /* 0x000fe20003800000 */
[----:B------:R-:W-:Y:S02]  /*26a0*/  IADD3.X R175, R159, R8, R175, P6, !PT ;  /* 0x000000089faf7210 */ /* 0x000fe400037fe4af */
[----:B------:R2:W-:Y:S01]  /*26b0*/  @P5 STG.E desc[UR14][R160.64], R17 ;  /* 0x00000011a0005986 */ /* 0x0005e2000c10190e */
[----:B------:R-:W-:-:S02]  /*26c0*/  ISETP.GT.AND P6, PT, R12, 0x8, P1 ;  /* 0x000000080c00780c */ /* 0x000fc40000fc4270 */
[----:B------:R-:W-:Y:S01]  /*26d0*/  LEA.HI.X R91, R170, UR11, R19, 0x2, P3 ;  /* 0x0000000baa5b7c11 */ /* 0x000fe200098f1413 */
[----:B------:R-:W-:-:S10]  /*26e0*/  IMAD.WIDE.U32 R170, R5, UR8, R174 ;  /* 0x0000000805aa7c25 */ /* 0x000fd4000f8e00ae */
[----:B--2---:R-:W-:Y:S05]  /*26f0*/  @!P6 BRA `(.L_x_36) ;  /* 0x000000000004e947 */ /* 0x004fea0003800000 */
[----:B------:R2:W5:Y:S02]  /*2700*/  LDG.E.LTC128B R178, desc[UR14][R90.64+0x20] ;  /* 0x0000200e5ab27981 */ /* 0x000564000c1e1920 */
.L_x_36:
[----:B------:R-:W-:Y:S05]  /*2710*/  BSYNC B1 ;  /* 0x0000000000017941 */ /* 0x000fea0003800000 */
.L_x_35:
[----:B------:R-:W-:Y:S01]  /*2720*/  ISETP.GT.AND P5, PT, R12, 0x9, P1 ;  /* 0x000000090c00780c */ /* 0x000fe20000fa4270 */
[----:B------:R-:W-:Y:S01]  /*2730*/  IMAD.IADD R19, R9, 0x1, R171 ;  /* 0x0000000109137824 */ /* 0x000fe200078e02ab */
[----:B------:R-:W-:Y:S01]  /*2740*/  LEA R92, P3, R170, UR10, 0x2 ;  /* 0x0000000aaa5c7c11 */ /* 0x000fe2000f8610ff */
[----:B------:R-:W-:Y:S01]  /*2750*/  IMAD.WIDE.U32 R176, R154, 0x7, R176 ;  /* 0x000000079ab07825 */ /* 0x000fe200078e00b0 */
[----:B------:R-:W-:Y:S02]  /*2760*/  BSSY B1, `(.L_x_37) ;  /* 0x000000c000017945 */ /* 0x000fe40003800000 */
[----:B------:R-:W-:Y:S01]  /*2770*/  LEA.HI.X R93, R170, UR11, R19, 0x2, P3 ;  /* 0x0000000baa5d7c11 */ /* 0x000fe200098f1413 */
[----:B-----5:R-:W-:Y:S01]  /*2780*/  IMAD R17, R178, R15, RZ ;  /* 0x0000000fb2117224 */ /* 0x020fe200078e02ff */
[----:B------:R-:W-:Y:S01]  /*2790*/  IADD3 R19, P3, R152, R176, RZ ;  /* 0x000000b098137210 */ /* 0x000fe20007f7e0ff */
[----:B------:R-:W-:Y:S02]  /*27a0*/  IMAD.IADD R180, R18, 0x1, R177 ;  /* 0x0000000112b47824 */ /* 0x000fe400078e02b1 */
[----:B------:R-:W-:-:S02]  /*27b0*/  IMAD R17, R94, R16, R17 ;  /* 0x000000105e117224 */ /* 0x000fc400078e0211 */
[----:B------:R-:W-:Y:S01]  /*27c0*/  IMAD.X R94, R180, 0x1, R23, P3 ;  /* 0x00000001b45e7824 */ /* 0x000fe200018e0617 */
[----:B------:R-:W-:Y:S02]  /*27d0*/  LEA R170, P3, R19, UR10, 0x2 ;  /* 0x0000000a13aa7c11 */ /* 0x000fe4000f8610ff */
[----:B------:R3:W-:Y:S01]  /*27e0*/  @P6 STG.E desc[UR14][R162.64+0x20], R17 ;  /* 0x00002011a2006986 */ /* 0x0007e2000c10190e */
[----:B------:R-:W-:Y:S01]  /*27f0*/  ISETP.GT.AND P6, PT, R12, 0x10, P2 ;  /* 0x000000100c00780c */ /* 0x000fe200017c4270 */
[----:B------:R-:W-:-:S12]  /*2800*/  @!P5 BRA `(.L_x_38) ;  /* 0x000000000004d947 */ /* 0x000fd80003800000 */
[----:B------:R4:W5:Y:S02]  /*2810*/  LDG.E.LTC128B R178, desc[UR14][R92.64+0x20] ;  /* 0x0000200e5cb27981 */ /* 0x000964000c1e1920 */
.L_x_38:
[----:B------:R-:W-:Y:S05]  /*2820*/  BSYNC B1 ;  /* 0x0000000000017941 */ /* 0x000fea0003800000 */
.L_x_37:
[----:B---3-5:R-:W-:Y:S01]  /*2830*/  IMAD R17, R178, R15, RZ ;  /* 0x0000000fb2117224 */ /* 0x028fe200078e02ff */
[----:B------:R-:W-:Y:S01]  /*2840*/  LEA.HI.X R171, R19, UR11, R94, 0x2, P3 ;  /* 0x0000000b13ab7c11 */ /* 0x000fe200098f145e */
[----:B------:R-:W-:Y:S02]  /*2850*/  IMAD.MOV.U32 R182, RZ, RZ, R178 ;  /* 0x000000ffffb67224 */ /* 0x000fe400078e00b2 */
[----:B------:R-:W-:-:S05]  /*2860*/  IMAD R17, R95, R16, R17 ;  /* 0x000000105f117224 */ /* 0x000fca00078e0211 */
[----:B------:R3:W-:Y:S04]  /*2870*/  @P5 STG.E desc[UR14][R160.64+0x20], R17 ;  /* 0x00002011a0005986 */ /* 0x0007e8000c10190e */
[----:B------:R0:W3:Y:S01]  /*2880*/  @P6 LDG.E.LTC128B R182, desc[UR14][R170.64] ;  /* 0x0000000eaab66981 */ /* 0x0000e2000c1e1920 */
[----:B------:R-:W-:Y:S01]  /*2890*/  IMAD.WIDE.U32 R168, R154, 0x7, R168 ;  /* 0x000000079aa87825 */ /* 0x000fe200078e00a8 */
[C---:B------:R-:W-:Y:S01]  /*28a0*/  SHF.L.U64.HI R183, R156.reuse, 0x6, R157 ;  /* 0x000000069cb77819 */ /* 0x040fe2000001029d */
[----:B------:R-:W-:Y:S02]  /*28b0*/  BSSY B1, `(.L_x_39) ;  /* 0x000001b000017945 */ /* 0x000fe40003800000 */
[----:B------:R-:W-:Y:S01]  /*28c0*/  IMAD.SHL.U32 R19, R156, 0x40, RZ ;  /* 0x000000409c137824 */ /* 0x000fe200078e00ff */
[----:B------:R-:W-:Y:S01]  /*28d0*/  IADD3 R174, P3, R168, R154, RZ ;  /* 0x0000009aa8ae7210 */ /* 0x000fe20007f7e0ff */
[----:B------:R-:W-:-:S03]  /*28e0*/  IMAD.WIDE.U32 R166, R154, 0x7, R166 ;  /* 0x000000079aa67825 */ /* 0x000fc600078e00a6 */
[----:B------:R-:W-:Y:S02]  /*28f0*/  IADD3.X R175, R155, R18, R169, P3, !PT ;  /* 0x000000129baf7210 */ /* 0x000fe40001ffe4a9 */
[----:B------:R-:W-:Y:S01]  /*2900*/  IADD3 R168, P3, R19, R172, RZ ;  /* 0x000000ac13a87210 */ /* 0x000fe20007f7e0ff */
[----:B------:R-:W-:-:S04]  /*2910*/  IMAD.WIDE.U32 R94, R11, R154, R174 ;  /* 0x0000009a0b5e7225 */ /* 0x000fc800078e00ae */
[----:B------:R-:W-:Y:S01]  /*2920*/  IMAD.X R169, R183, 0x1, R173, P3 ;  /* 0x00000001b7a97824 */ /* 0x000fe200018e06ad */
[----:B------:R-:W-:Y:S02]  /*2930*/  IADD3 R176, P3, R176, R154, RZ ;  /* 0x0000009ab0b07210 */ /* 0x000fe40007f7e0ff */
[----:B------:R-:W-:-:S03]  /*2940*/  IADD3 R178, P5, R158, R94, RZ ;  /* 0x0000005e9eb27210 */ /* 0x000fc60007fbe0ff */
[----:B------:R-:W-:Y:S01]  /*2950*/  IMAD.X R177, R180, 0x1, R155, P3 ;  /* 0x00000001b4b17824 */ /* 0x000fe200018e069b */
[----:B------:R-:W-:Y:S02]  /*2960*/  IADD3.X R179, R159, R8, R95, P5, !PT ;  /* 0x000000089fb37210 */ /* 0x000fe40002ffe45f */
[----:B0-----:R-:W-:Y:S02]  /*2970*/  IADD3 R170, P5, R166, R154, RZ ;  /* 0x0000009aa6aa7210 */ /* 0x001fe40007fbe0ff */
[----:B------:R-:W-:Y:S01]  /*2980*/  ISETP.GT.AND P3, PT, R12, 0x11, P2 ;  /* 0x000000110c00780c */ /* 0x000fe20001764270 */
[----:B------:R-:W-:Y:S01]  /*2990*/  IMAD.WIDE.U32 R178, R5, UR8, R178 ;  /* 0x0000000805b27c25 */ /* 0x000fe2000f8e00b2 */
[----:B------:R-:W-:-:S03]  /*29a0*/  IADD3.X R171, R155, R18, R167, P5, !PT ;  /* 0x000000129bab7210 */ /* 0x000fc60002ffe4a7 */
[----:B------:R-:W-:-:S04]  /*29b0*/  IMAD.WIDE.U32 R180, R11, R154, R170 ;  /* 0x0000009a0bb47225 */ /* 0x000fc800078e00aa */
[----:B---3--:R-:W-:-:S04]  /*29c0*/  IMAD R17, R182, R15, RZ ;  /* 0x0000000fb6117224 */ /* 0x008fc800078e02ff */
[----:B------:R-:W-:Y:S01]  /*29d0*/  IMAD R185, R96, R16, R17 ;  /* 0x0000001060b97224 */ /* 0x000fe200078e0211 */
[----:B------:R-:W-:-:S04]  /*29e0*/  IADD3 R17, P5, R176, R152, RZ ;  /* 0x00000098b0117210 */ /* 0x000fc80007fbe0ff */
[----:B------:R0:W-:Y:S01]  /*29f0*/  @P6 STG.E desc[UR14][R168.64], R185 ;  /* 0x000000b9a8006986 */ /* 0x0001e2000c10190e */
[----:B------:R-:W-:Y:S01]  /*2a00*/  IMAD.X R96, R177, 0x1, R23, P5 ;  /* 0x00000001b1607824 */ /* 0x000fe200028e0617 */
[----:B------:R-:W-:Y:S02]  /*2a10*/  LEA R94, P5, R17, UR10, 0x2 ;  /* 0x0000000a115e7c11 */ /* 0x000fe4000f8a10ff */
[----:B------:R-:W-:Y:S02]  /*2a20*/  IADD3 R166, P6, R19, R164, RZ ;  /* 0x000000a413a67210 */ /* 0x000fe40007fde0ff */
[----:B------:R-:W-:Y:S01]  /*2a30*/  LEA.HI.X R95, R17, UR11, R96, 0x2, P5 ;  /* 0x0000000b115f7c11 */ /* 0x000fe2000a8f1460 */
[----:B------:R-:W-:Y:S10]  /*2a40*/  @!P3 BRA `(.L_x_40) ;  /* 0x000000000004b947 */ /* 0x000ff40003800000 */
[----:B------:R3:W5:Y:S02]  /*2a50*/  LDG.E.LTC128B R182, desc[UR14][R94.64] ;  /* 0x0000000e5eb67981 */ /* 0x000764000c1e1920 */
.L_x_40:
[----:B------:R-:W-:Y:S05]  /*2a60*/  BSYNC B1 ;  /* 0x0000000000017941 */ /* 0x000fea0003800000 */
.L_x_39:
[----:B-----5:R-:W-:Y:S01]  /*2a70*/  IMAD R17, R182, R15, RZ ;  /* 0x0000000fb6117224 */ /* 0x020fe200078e02ff */
[----:B---3--:R-:W-:Y:S01]  /*2a80*/  LEA R94, P5, R178, UR10, 0x2 ;  /* 0x0000000ab25e7c11 */ /* 0x008fe2000f8a10ff */
[----:B------:R-:W-:Y:S01]  /*2a90*/  IMAD.X R167, R183, 0x1, R165, P6 ;  /* 0x00000001b7a77824 */ /* 0x000fe200030e06a5 */
[----:B------:R-:W-:Y:S01]  /*2aa0*/  IADD3 R180, P6, R158, R180, RZ ;  /* 0x000000b49eb47210 */ /* 0x000fe20007fde0ff */
[----:B------:R-:W-:Y:S01]  /*2ab0*/  IMAD R17, R97, R16, R17 ;  /* 0x0000001061117224 */ /* 0x000fe200078e0211 */
[----:B------:R-:W-:Y:S01]  /*2ac0*/  BSSY B1, `(.L_x_41) ;  /* 0x0000009000017945 */ /* 0x000fe20003800000 */
[----:B------:R-:W-:Y:S01]  /*2ad0*/  IMAD.IADD R19, R9, 0x1, R179 ;  /* 0x0000000109137824 */ /* 0x000fe200078e02b3 */
[----:B------:R-:W-:Y:S02]  /*2ae0*/  IADD3.X R181, R159, R8, R181, P6, !PT ;  /* 0x000000089fb57210 */ /* 0x000fe400037fe4b5 */
[----:B------:R3:W-:Y:S02]  /*2af0*/  @P3 STG.E desc[UR14][R166.64], R17 ;  /* 0x00000011a6003986 */ /* 0x0007e4000c10190e */
[----:B------:R-:W-:Y:S01]  /*2b00*/  LEA.HI.X R95, R178, UR11, R19, 0x2, P5 ;  /* 0x0000000bb25f7c11 */ /* 0x000fe2000a8f1413 */
[----:B------:R-:W-:Y:S01]  /*2b10*/  IMAD.WIDE.U32 R178, R5, UR8, R180 ;  /* 0x0000000805b27c25 */ /* 0x000fe2000f8e00b4 */
[----:B------:R-:W-:-:S13]  /*2b20*/  ISETP.GT.AND P5, PT, R12, 0x10, P1 ;  /* 0x000000100c00780c */ /* 0x000fda0000fa4270 */
[----:B---3--:R-:W-:Y:S05]  /*2b30*/  @!P5 BRA `(.L_x_42) ;  /* 0x000000000004d947 */ /* 0x008fea0003800000 */
[----:B------:R3:W5:Y:S02]  /*2b40*/  LDG.E.LTC128B R182, desc[UR14][R94.64+0x20] ;  /* 0x0000200e5eb67981 */ /* 0x000764000c1e1920 */
.L_x_42:
[----:B------:R-:W-:Y:S05]  /*2b50*/  BSYNC B1 ;  /* 0x0000000000017941 */ /* 0x000fea0003800000 */
.L_x_41:
[----:B------:R-:W-:Y:S01]  /*2b60*/  ISETP.GT.AND P6, PT, R12, 0x11, P1 ;  /* 0x000000110c00780c */ /* 0x000fe20000fc4270 */
[----:B------:R-:W-:Y:S01]  /*2b70*/  IMAD.WIDE.U32 R180, R154, 0x7, R176 ;  /* 0x000000079ab47825 */ /* 0x000fe200078e00b0 */
[----:B------:R-:W-:Y:S01]  /*2b80*/  IADD3 R19, R9, R179, RZ ;  /* 0x000000b309137210 */ /* 0x000fe20007ffe0ff */
[----:B------:R-:W-:Y:S01]  /*2b90*/  BSSY B1, `(.L_x_43) ;  /* 0x000000d000017945 */ /* 0x000fe20003800000 */
[----:B------:R-:W-:Y:S01]  /*2ba0*/  LEA R96, P3, R178, UR10, 0x2 ;  /* 0x0000000ab2607c11 */ /* 0x000fe2000f8610ff */
[----:B-----5:R-:W-:Y:S02]  /*2bb0*/  IMAD R17, R182, R15, RZ ;  /* 0x0000000fb6117224 */ /* 0x020fe400078e02ff */
[----:B------:R-:W-:Y:S01]  /*2bc0*/  IMAD.IADD R186, R18, 0x1, R181 ;  /* 0x0000000112ba7824 */ /* 0x000fe200078e02b5 */
[----:B------:R-:W-:Y:S01]  /*2bd0*/  LEA.HI.X R97, R178, UR11, R19, 0x2, P3 ;  /* 0x0000000bb2617c11 */ /* 0x000fe200098f1413 */
[----:B------:R-:W-:Y:S01]  /*2be0*/  IMAD R17, R98, R16, R17 ;  /* 0x0000001062117224 */ /* 0x000fe200078e0211 */
[----:B------:R-:W-:-:S04]  /*2bf0*/  IADD3 R19, P3, R152, R180, RZ ;  /* 0x000000b498137210 */ /* 0x000fc80007f7e0ff */
[----:B------:R0:W-:Y:S01]  /*2c00*/  @P5 STG.E desc[UR14][R168.64+0x20], R17 ;  /* 0x00002011a8005986 */ /* 0x0001e2000c10190e */
[----:B------:R-:W-:Y:S01]  /*2c10*/  IMAD.X R98, R186, 0x1, R23, P3 ;  /* 0x00000001ba627824 */ /* 0x000fe200018e0617 */
[----:B------:R-:W-:Y:S02]  /*2c20*/  ISETP.GT.AND P5, PT, R12, 0x18, P2 ;  /* 0x000000180c00780c */ /* 0x000fe400017a4270 */
[----:B------:R-:W-:Y:S01]  /*2c30*/  LEA R176, P3, R19, UR10, 0x2 ;  /* 0x0000000a13b07c11 */ /* 0x000fe2000f8610ff */
[----:B------:R-:W-:-:S12]  /*2c40*/  @!P6 BRA `(.L_x_44) ;  /* 0x000000000004e947 */ /* 0x000fd80003800000 */
[----:B------:R0:W5:Y:S02]  /*2c50*/  LDG.E.LTC128B R182, desc[UR14][R96.64+0x20] ;  /* 0x0000200e60b67981 */ /* 0x000164000c1e1920 */
.L_x_44:
[----:B------:R-:W-:Y:S05]  /*2c60*/  BSYNC B1 ;  /* 0x0000000000017941 */ /* 0x000fea0003800000 */
.L_x_43:
[----:B0----5:R-:W-:Y:S01]  /*2c70*/  IMAD R17, R182, R15, RZ ;  /* 0x0000000fb6117224 */ /* 0x021fe200078e02ff */
[----:B------:R-:W-:Y:S01]  /*2c80*/  LEA.HI.X R177, R19, UR11, R98, 0x2, P3 ;  /* 0x0000000b13b17c11 */ /* 0x000fe200098f1462 */
[----:B------:R-:W-:Y:S02]  /*2c90*/  IMAD.MOV.U32 R184, RZ, RZ, R182 ;  /* 0x000000ffffb87224 */ /* 0x000fe400078e00b6 */
[----:B------:R-:W-:-:S05]  /*2ca0*/  IMAD R19, R99, R16, R17 ;  /* 0x0000001063137224 */ /* 0x000fca00078e0211 */
[----:B------:R0:W-:Y:S04]  /*2cb0*/  @P6 STG.E desc[UR14][R166.64+0x20], R19 ;  /* 0x00002013a6006986 */ /* 0x0001e8000c10190e */
[----:B------:R1:W2:Y:S01]  /*2cc0*/  @P5 LDG.E.LTC128B R184, desc[UR14][R176.64] ;  /* 0x0000000eb0b85981 */ /* 0x0002a2000c1e1920 */
[C---:B------:R-:W-:Y:S01]  /*2cd0*/  IMAD.WIDE.U32 R174, R154.reuse, 0x7, R174 ;  /* 0x000000079aae7825 */ /* 0x040fe200078e00ae */
[----:B------:R-:W-:Y:S03]  /*2ce0*/  BSSY B1, `(.L_x_45) ;  /* 0x000001a000017945 */ /* 0x000fe60003800000 */
[----:B------:R-:W-:Y:S01]  /*2cf0*/  IMAD.WIDE.U32 R182, R154, 0x7, R170 ;  /* 0x000000079ab67825 */ /* 0x000fe200078e00aa */
[----:B------:R-:W-:-:S03]  /*2d00*/  IADD3 R178, P3, R174, R154, RZ ;  /* 0x0000009aaeb27210 */ /* 0x000fc60007f7e0ff */
[----:B------:R-:W-:Y:S01]  /*2d10*/  IMAD R185, R157, 0x60, RZ ;  /* 0x000000609db97824 */ /* 0x000fe200078e02ff */
[----:B------:R-:W-:Y:S01]  /*2d20*/  IADD3.X R179, R155, R18, R175, P3, !PT ;  /* 0x000000129bb37210 */ /* 0x000fe20001ffe4af */
[----:B------:R-:W-:Y:S01]  /*2d30*/  IMAD.WIDE.U32 R170, R156, 0x60, R172 ;  /* 0x000000609caa7825 */ /* 0x000fe200078e00ac */
[----:B------:R-:W-:-:S03]  /*2d40*/  IADD3 R174, P3, R180, R154, RZ ;  /* 0x0000009ab4ae7210 */ /* 0x000fc60007f7e0ff */
[----:B------:R-:W-:Y:S01]  /*2d50*/  IMAD.WIDE.U32 R98, R11, R154, R178 ;  /* 0x0000009a0b627225 */ /* 0x000fe200078e00b2 */
[----:B------:R-:W-:-:S03]  /*2d60*/  IADD3 R17, P6, R174, R152, RZ ;  /* 0x00000098ae117210 */ /* 0x000fc60007fde0ff */
[----:B------:R-:W-:Y:S01]  /*2d70*/  IMAD.X R175, R186, 0x1, R155, P3 ;  /* 0x00000001baaf7824 */ /* 0x000fe200018e069b */
[----:B------:R-:W-:Y:S01]  /*2d80*/  IADD3 R180, P3, R158, R98, RZ ;  /* 0x000000629eb47210 */ /* 0x000fe20007f7e0ff */
[----:B------:R-:W-:Y:S02]  /*2d90*/  IMAD.IADD R171, R171, 0x1, R185 ;  /* 0x00000001abab7824 */ /* 0x000fe400078e02b9 */
[----:B------:R-:W-:Y:S01]  /*2da0*/  IMAD.X R186, R175, 0x1, R23, P6 ;  /* 0x00000001afba7824 */ /* 0x000fe200030e0617 */
[----:B------:R-:W-:Y:S02]  /*2db0*/  IADD3.X R181, R159, R8, R99, P3, !PT ;  /* 0x000000089fb57210 */ /* 0x000fe40001ffe463 */
[----:B------:R-:W-:Y:S02]  /*2dc0*/  LEA R98, P3, R17, UR10, 0x2 ;  /* 0x0000000a11627c11 */ /* 0x000fe4000f8610ff */
[----:B-1----:R-:W-:Y:S01]  /*2dd0*/  IADD3 R176, P6, R182, R154, RZ ;  /* 0x0000009ab6b07210 */ /* 0x002fe20007fde0ff */
[----:B------:R-:W-:Y:S01]  /*2de0*/  IMAD.WIDE.U32 R180, R5, UR8, R180 ;  /* 0x0000000805b47c25 */ /* 0x000fe2000f8e00b4 */
[----:B------:R-:W-:-:S02]  /*2df0*/  LEA.HI.X R99, R17, UR11, R186, 0x2, P3 ;  /* 0x0000000b11637c11 */ /* 0x000fc400098f14ba */
[----:B------:R-:W-:Y:S02]  /*2e00*/  ISETP.GT.AND P3, PT, R12, 0x19, P2 ;  /* 0x000000190c00780c */ /* 0x000fe40001764270 */
[----:B------:R-:W-:-:S03]  /*2e10*/  IADD3.X R177, R155, R18, R183, P6, !PT ;  /* 0x000000129bb17210 */ /* 0x000fc600037fe4b7 */
[----:B------:R-:W-:-:S04]  /*2e20*/  IMAD.WIDE.U32 R182, R11, R154, R176 ;  /* 0x0000009a0bb67225 */ /* 0x000fc800078e00b0 */
[----:B--2---:R-:W-:-:S04]  /*2e30*/  IMAD R17, R184, R15, RZ ;  /* 0x0000000fb8117224 */ /* 0x004fc800078e02ff */
[----:B------:R-:W-:-:S05]  /*2e40*/  IMAD R17, R100, R16, R17 ;  /* 0x0000001064117224 */ /* 0x000fca00078e0211 */
[----:B------:R0:W-:Y:S01]  /*2e50*/  @P5 STG.E desc[UR14][R170.64], R17 ;  /* 0x00000011aa005986 */ /* 0x0001e2000c10190e */
[----:B------:R-:W-:Y:S05]  /*2e60*/  @!P3 BRA `(.L_x_46) ;  /* 0x000000000004b947 */ /* 0x000fea0003800000 */
[----:B------:R1:W5:Y:S02]  /*2e70*/  LDG.E.LTC128B R184, desc[UR14][R98.64] ;  /* 0x0000000e62b87981 */ /* 0x000364000c1e1920 */
.L_x_46:
[----:B------:R-:W-:Y:S05]  /*2e80*/  BSYNC B1 ;  /* 0x0000000000017941 */ /* 0x000fea0003800000 */
.L_x_45:
[----:B-1----:R-:W-:Y:S01]  /*2e90*/  IMAD.WIDE.U32 R98, R156, 0x60, R164 ;  /* 0x000000609c627825 */ /* 0x002fe200078e00a4 */
[----:B------:R-:W-:Y:S01]  /*2ea0*/  LEA R100, P5, R180, UR10, 0x2 ;  /* 0x0000000ab4647c11 */ /* 0x000fe2000f8a10ff */
[----:B------:R-:W-:Y:S01]  /*2eb0*/  BSSY B1, `(.L_x_47) ;  /* 0x000000e000017945 */ /* 0x000fe20003800000 */
[----:B------:R-:W-:Y:S01]  /*2ec0*/  IADD3 R182, P6, R158, R182, RZ ;  /* 0x000000b69eb67210 */ /* 0x000fe20007fde0ff */
[----:B0----5:R-:W-:Y:S02]  /*2ed0*/  IMAD R17, R184, R15, RZ ;  /* 0x0000000fb8117224 */ /* 0x021fe400078e02ff */
[----:B------:R-:W-:Y:S01]  /*2ee0*/  IMAD.IADD R99, R185, 0x1, R99 ;  /* 0x00000001b9637824 */ /* 0x000fe200078e0263 */
[----:B------:R-:W-:Y:S01]  /*2ef0*/  IADD3.X R183, R159, R8, R183, P6, !PT ;  /* 0x000000089fb77210 */ /* 0x000fe200037fe4b7 */
[----:B------:R-:W-:Y:S02]  /*2f00*/  IMAD R17, R101, R16, R17 ;  /* 0x0000001065117224 */ /* 0x000fe400078e0211 */
[----:B------:R-:W-:-:S02]  /*2f10*/  IMAD.IADD R19, R9, 0x1, R181 ;  /* 0x0000000109137824 */ /* 0x000fc400078e02b5 */
[----:B------:R-:W-:Y:S01]  /*2f20*/  IMAD.MOV.U32 R186, RZ, RZ, R184 ;  /* 0x000000ffffba7224 */ /* 0x000fe200078e00b8 */
[----:B------:R0:W-:Y:S02]  /*2f30*/  @P3 STG.E desc[UR14][R98.64], R17 ;  /* 0x0000001162003986 */ /* 0x0001e4000c10190e */
[----:B------:R-:W-:Y:S01]  /*2f40*/  LEA.HI.X R101, R180, UR11, R19, 0x2, P5 ;  /* 0x0000000bb4657c11 */ /* 0x000fe2000a8f1413 */
[----:B------:R-:W-:Y:S01]  /*2f50*/  IMAD.WIDE.U32 R180, R5, UR8, R182 ;  /* 0x0000000805b47c25 */ /* 0x000fe2000f8e00b6 */
[----:B------:R-:W-:-:S13]  /*2f60*/  ISETP.GT.AND P5, PT, R12, 0x18, P1 ;  /* 0x000000180c00780c */ /* 0x000fda0000fa4270 */
[----:B0-----:R-:W-:Y:S05]  /*2f70*/  @!P5 BRA `(.L_x_48) ;  /* 0x000000000004d947 */ /* 0x001fea0003800000 */
[----:B------:R0:W5:Y:S02]  /*2f80*/  LDG.E.LTC128B R186, desc[UR14][R100.64+0x20] ;  /* 0x0000200e64ba7981 */ /* 0x000164000c1e1920 */
.L_x_48:
[----:B------:R-:W-:Y:S05]  /*2f90*/  BSYNC B1 ;  /* 0x0000000000017941 */ /* 0x000fea0003800000 */
.L_x_47:
[----:B-----5:R-:W-:Y:S01]  /*2fa0*/  IMAD R17, R186, R15, RZ ;  /* 0x0000000fba117224 */ /* 0x020fe200078e02ff */
[----:B------:R-:W-:Y:S01]  /*2fb0*/  BSSY B1, `(.L_x_49) ;  /* 0x000000f000017945 */ /* 0x000fe20003800000 */
[----:B------:R-:W-:Y:S01]  /*2fc0*/  IMAD.WIDE.U32 R184, R154, 0x7, R174 ;  /* 0x000000079ab87825 */ /* 0x000fe200078e00ae */
[----:B------:R-:W-:Y:S02]  /*2fd0*/  LEA R174, P3, R180, UR10, 0x2 ;  /* 0x0000000ab4ae7c11 */ /* 0x000fe4000f8610ff */
[----:B------:R-:W-:Y:S01]  /*2fe0*/  ISETP.GT.AND P6, PT, R12, 0x20, P2 ;  /* 0x000000200c00780c */ /* 0x000fe200017c4270 */
[----:B------:R-:W-:Y:S02]  /*2ff0*/  IMAD R17, R102, R16, R17 ;  /* 0x0000001066117224 */ /* 0x000fe400078e0211 */
[----:B------:R-:W-:Y:S02]  /*3000*/  IMAD.IADD R19, R9, 0x1, R181 ;  /* 0x0000000109137824 */ /* 0x000fe400078e02b5 */
[----:B------:R-:W-:Y:S01]  /*3010*/  IMAD.IADD R187, R18, 0x1, R185 ;  /* 0x0000000112bb7824 */ /* 0x000fe200078e02b9 */
[----:B------:R1:W-:Y:S01]  /*3020*/  @P5 STG.E desc[UR14][R170.64+0x20], R17 ;  /* 0x00002011aa005986 */ /* 0x0003e2000c10190e */
[----:B------:R-:W-:-:S02]  /*3030*/  ISETP.GT.AND P5, PT, R12, 0x19, P1 ;  /* 0x000000190c00780c */ /* 0x000fc40000fa4270 */
[----:B------:R-:W-:Y:S02]  /*3040*/  LEA.HI.X R175, R180, UR11, R19, 0x2, P3 ;  /* 0x0000000bb4af7c11 */ /* 0x000fe400098f1413 */
[----:B------:R-:W-:-:S05]  /*3050*/  IADD3 R19, P3, R152, R184, RZ ;  /* 0x000000b898137210 */ /* 0x000fca0007f7e0ff */
[----:B------:R-:W-:Y:S01]  /*3060*/  IMAD.X R102, R187, 0x1, R23, P3 ;  /* 0x00000001bb667824 */ /* 0x000fe200018e0617 */
[----:B------:R-:W-:-:S03]  /*3070*/  LEA R182, P3, R19, UR10, 0x2 ;  /* 0x0000000a13b67c11 */ /* 0x000fc6000f8610ff */
[----:B-1----:R-:W-:Y:S10]  /*3080*/  @!P5 BRA `(.L_x_50) ;  /* 0x000000000004d947 */ /* 0x002ff40003800000 */
[----:B------:R1:W5:Y:S02]  /*3090*/  LDG.E.LTC128B R186, desc[UR14][R174.64+0x20] ;  /* 0x0000200eaeba7981 */ /* 0x000364000c1e1920 */
.L_x_50:
[----:B------:R-:W-:Y:S05]  /*30a0*/  BSYNC B1 ;  /* 0x0000000000017941 */ /* 0x000fea0003800000 */
.L_x_49:
[----:B-----5:R-:W-:Y:S01]  /*30b0*/  IMAD R17, R186, R15, RZ ;  /* 0x0000000fba117224 */ /* 0x020fe200078e02ff */
[----:B------:R-:W-:Y:S01]  /*30c0*/  LEA.HI.X R183, R19, UR11, R102, 0x2, P3 ;  /* 0x0000000b13b77c11 */ /* 0x000fe200098f1466 */
[----:B------:R-:W-:Y:S02]  /*30d0*/  IMAD.MOV.U32 R192, RZ, RZ, R186 ;  /* 0x000000ffffc07224 */ /* 0x000fe400078e00ba */
[----:B------:R-:W-:-:S05]  /*30e0*/  IMAD R17, R103, R16, R17 ;  /* 0x0000001067117224 */ /* 0x000fca00078e0211 */
[----:B------:R2:W-:Y:S04]  /*30f0*/  @P5 STG.E desc[UR14][R98.64+0x20], R17 ;  /* 0x0000201162005986 */ /* 0x0005e8000c10190e */
[----:B------:R0:W2:Y:S01]  /*3100*/  @P6 LDG.E.LTC128B R192, desc[UR14][R182.64] ;  /* 0x0000000eb6c06981 */ /* 0x0000a2000c1e1920 */
        /* <DEDUP_REMOVED lines=19> */
[----:B--2---:R-:W-:-:S04]  /*3240*/  IMAD R17, R192, R15, RZ ;  /* 0x0000000fc0117224 */ /* 0x004fc800078e02ff */
        /* <DEDUP_REMOVED lines=9> */
.L_x_52:
[----:B------:R-:W-:Y:S05]  /*32e0*/  BSYNC B1 ;  /* 0x0000000000017941 */ /* 0x000fea0003800000 */
.L_x_51:
[----:B-----5:R-:W-:Y:S01]  /*32f0*/  IMAD R17, R192, R15, RZ ;  /* 0x0000000fc0117224 */ /* 0x020fe200078e02ff */
[----:B------:R-:W-:Y:S01]  /*3300*/  LEA R102, P5, R188, UR10, 0x2 ;  /* 0x0000000abc667c11 */ /* 0x000fe2000f8a10ff */
[----:B------:R-:W-:Y:S01]  /*3310*/  IMAD.X R177, R193, 0x1, R165, P6 ;  /* 0x00000001c1b17824 */ /* 0x000fe200030e06a5 */
[----:B--2---:R-:W-:Y:S01]  /*3320*/  IADD3 R186, P6, R158, R190, RZ ;  /* 0x000000be9eba7210 */ /* 0x004fe20007fde0ff */
        /* <DEDUP_REMOVED lines=8> */
[----:B--2---:R-:W-:Y:S05]  /*33b0*/  @!P5 BRA `(.L_x_54) ;  /* 0x000000000004d947 */ /* 0x004fea0003800000 */
[----:B------:R2:W5:Y:S02]  /*33c0*/  LDG.E.LTC128B R192, desc[UR14][R102.64+0x20] ;  /* 0x0000200e66c07981 */ /* 0x000564000c1e1920 */
.L_x_54:
[----:B------:R-:W-:Y:S05]  /*33d0*/  BSYNC B1 ;  /* 0x0000000000017941 */ /* 0x000fea0003800000 */
.L_x_53:
        /* <DEDUP_REMOVED lines=11> */
[----:B------:R-:W-:Y:S01]  /*3490*/  LEA R186, P3, R19, UR10, 0x2 ;  /* 0x0000000a13ba7c11 */ /* 0x000fe2000f8610ff */
[----:B------:R-:W-:Y:S01]  /*34a0*/  IMAD.MOV.U32 R190, RZ, RZ, R192 ;  /* 0x000000ffffbe7224 */ /* 0x000fe200078e00c0 */
[----:B------:R0:W-:Y:S01]  /*34b0*/  @P5 STG.E desc[UR14][R178.64+0x20], R17 ;  /* 0x00002011b2005986 */ /* 0x0001e2000c10190e */
[----:B------:R-:W-:Y:S01]  /*34c0*/  ISETP.GT.AND P5, PT, R12, 0x28, P2 ;  /* 0x000000280c00780c */ /* 0x000fe200017a4270 */
[----:B------:R-:W-:-:S12]  /*34d0*/  @!P6 BRA `(.L_x_56) ;  /* 0x000000000004e947 */ /* 0x000fd80003800000 */
[----:B------:R0:W5:Y:S02]  /*34e0*/  LDG.E.LTC128B R190, desc[UR14][R104.64+0x20] ;  /* 0x0000200e68be7981 */ /* 0x000164000c1e1920 */
.L_x_56:
[----:B------:R-:W-:Y:S05]  /*34f0*/  BSYNC B1 ;  /* 0x0000000000017941 */ /* 0x000fea0003800000 */
.L_x_55:
[----:B0----5:R-:W-:Y:S01]  /*3500*/  IMAD R17, R190, R15, RZ ;  /* 0x0000000fbe117224 */ /* 0x021fe200078e02ff */
[----:B------:R-:W-:-:S03]  /*3510*/  LEA.HI.X R187, R19, UR11, R106, 0x2, P3 ;  /* 0x0000000b13bb7c11 */ /* 0x000fc600098f146a */
[----:B------:R-:W-:-:S05]  /*3520*/  IMAD R19, R107, R16, R17 ;  /* 0x000000106b137224 */ /* 0x000fca00078e0211 */
[----:B------:R0:W-:Y:S04]  /*3530*/  @P6 STG.E desc[UR14][R176.64+0x20], R19 ;  /* 0x00002013b0006986 */ /* 0x0001e8000c10190e */
[----:B------:R1:W2:Y:S01]  /*3540*/  @P5 LDG.E.LTC128B R190, desc[UR14][R186.64] ;  /* 0x0000000ebabe5981 */ /* 0x0002a2000c1e1920 */
[C---:B------:R-:W-:Y:S01]  /*3550*/  IMAD.WIDE.U32 R180, R154.reuse, 0x7, R180 ;  /* 0x000000079ab47825 */ /* 0x040fe200078e00b4 */
[----:B------:R-:W-:Y:S03]  /*3560*/  BSSY B1, `(.L_x_57) ;  /* 0x000001a000017945 */ /* 0x000fe60003800000 */
[----:B------:R-:W-:Y:S01]  /*3570*/  IMAD.WIDE.U32 R192, R154, 0x7, R182 ;  /* 0x000000079ac07825 */ /* 0x000fe200078e00b6 */
[----:B------:R-:W-:-:S04]  /*3580*/  IADD3 R184, P3, R180, R154, RZ ;  /* 0x0000009ab4b87210 */ /* 0x000fc80007f7e0ff */
[----:B------:R-:W-:Y:S01]  /*3590*/  IADD3.X R185, R155, R18, R181, P3, !PT ;  /* 0x000000129bb97210 */ /* 0x000fe20001ffe4b5 */
[----:B------:R-:W-:Y:S01]  /*35a0*/  IMAD.WIDE.U32 R180, R156, 0xa0, R172 ;  /* 0x000000a09cb47825 */ /* 0x000fe200078e00ac */
[----:B------:R-:W-:-:S03]  /*35b0*/  IADD3 R188, P3, R188, R154, RZ ;  /* 0x0000009abcbc7210 */ /* 0x000fc60007f7e0ff */
[----:B------:R-:W-:Y:S01]  /*35c0*/  IMAD.WIDE.U32 R106, R11, R154, R184 ;  /* 0x0000009a0b6a7225 */ /* 0x000fe200078e00b8 */
[----:B------:R-:W-:-:S03]  /*35d0*/  IADD3 R17, P6, R188, R152, RZ ;  /* 0x00000098bc117210 */ /* 0x000fc60007fde0ff */
[----:B------:R-:W-:Y:S01]  /*35e0*/  IMAD.X R189, R191, 0x1, R155, P3 ;  /* 0x00000001bfbd7824 */ /* 0x000fe200018e069b */
[----:B------:R-:W-:Y:S01]  /*35f0*/  IADD3 R182, P3, R158, R106, RZ ;  /* 0x0000006a9eb67210 */ /* 0x000fe20007f7e0ff */
[----:B------:R-:W-:Y:S02]  /*3600*/  IMAD R191, R157, 0xa0, RZ ;  /* 0x000000a09dbf7824 */ /* 0x000fe400078e02ff */
[----:B------:R-:W-:Y:S01]  /*3610*/  IMAD.X R194, R189, 0x1, R23, P6 ;  /* 0x00000001bdc27824 */ /* 0x000fe200030e0617 */
[----:B------:R-:W-:Y:S01]  /*3620*/  IADD3.X R183, R159, R8, R107, P3, !PT ;  /* 0x000000089fb77210 */ /* 0x000fe20001ffe46b */
[----:B------:R-:W-:Y:S01]  /*3630*/  IMAD.IADD R181, R181, 0x1, R191 ;  /* 0x00000001b5b57824 */ /* 0x000fe200078e02bf */
        /* <DEDUP_REMOVED lines=12> */
.L_x_58:
[----:B------:R-:W-:Y:S05]  /*3700*/  BSYNC B1 ;  /* 0x0000000000017941 */ /* 0x000fea0003800000 */
.L_x_57:
        /* <DEDUP_REMOVED lines=9> */
[----:B------:R-:W-:Y:S01]  /*37a0*/  IMAD.WIDE.U32 R192, R5, UR8, R192 ;  /* 0x0000000805c07c25 */ /* 0x000fe2000f8e00c0 */
[----:B------:R0:W-:Y:S02]  /*37b0*/  @P3 STG.E desc[UR14][R106.64], R17 ;  /* 0x000000116a003986 */ /* 0x0001e4000c10190e */
[----:B------:R-:W-:Y:S02]  /*37c0*/  LEA.HI.X R109, R182, UR11, R19, 0x2, P5 ;  /* 0x0000000bb66d7c11 */ /* 0x000fe4000a8f1413 */
[----:B------:R-:W-:-:S13]  /*37d0*/  ISETP.GT.AND P5, PT, R12, 0x28, P1 ;  /* 0x000000280c00780c */ /* 0x000fda0000fa4270 */
[----:B0-----:R-:W-:Y:S05]  /*37e0*/  @!P5 BRA `(.L_x_60) ;  /* 0x000000000004d947 */ /* 0x001fea0003800000 */
[----:B------:R0:W5:Y:S02]  /*37f0*/  LDG.E.LTC128B R190, desc[UR14][R108.64+0x20] ;  /* 0x0000200e6cbe7981 */ /* 0x000164000c1e1920 */
.L_x_60:
[----:B------:R-:W-:Y:S05]  /*3800*/  BSYNC B1 ;  /* 0x0000000000017941 */ /* 0x000fea0003800000 */
.L_x_59:
        /* <DEDUP_REMOVED lines=16> */
.L_x_62:
[----:B------:R-:W-:Y:S05]  /*3910*/  BSYNC B1 ;  /* 0x0000000000017941 */ /* 0x000fea0003800000 */
.L_x_61:
[----:B-1---5:R-:W-:Y:S01]  /*3920*/  IMAD R17, R190, R15, RZ ;  /* 0x0000000fbe117224 */ /* 0x022fe200078e02ff */
[----:B------:R-:W-:Y:S01]  /*3930*/  LEA.HI.X R197, R19, UR11, R110, 0x2, P3 ;  /* 0x0000000b13c57c11 */ /* 0x000fe200098f146e */
[----:B------:R-:W-:Y:S02]  /*3940*/  IMAD.MOV.U32 R194, RZ, RZ, R190 ;  /* 0x000000ffffc27224 */ /* 0x000fe400078e00be */
[----:B------:R-:W-:-:S05]  /*3950*/  IMAD R19, R111, R16, R17 ;  /* 0x000000106f137224 */ /* 0x000fca00078e0211 */
[----:B------:R1:W-:Y:S04]  /*3960*/  @P6 STG.E desc[UR14][R106.64+0x20], R19 ;  /* 0x000020136a006986 */ /* 0x0003e8000c10190e */
[----:B------:R0:W3:Y:S01]  /*3970*/  @P5 LDG.E.LTC128B R194, desc[UR14][R196.64] ;  /* 0x0000000ec4c25981 */ /* 0x0000e2000c1e1920 */
        /* <DEDUP_REMOVED lines=13> */
[----:B0-----:R-:W-:Y:S01]  /*3a50*/  IMAD.X R196, R193, 0x1, R23, P6 ;  /* 0x00000001c1c47824 */ /* 0x001fe200030e0617 */
[----:B------:R-:W-:Y:S02]  /*3a60*/  IADD3 R188, P6, R186, R154, RZ ;  /* 0x0000009ababc7210 */ /* 0x000fe40007fde0ff */
[----:B------:R-:W-:Y:S02]  /*3a70*/  IADD3.X R111, R159, R8, R111, P3, !PT ;  /* 0x000000089f6f7210 */ /* 0x000fe40001ffe46f */
[----:B------:R-:W-:Y:S02]  /*3a80*/  LEA R186, P3, R17, UR10, 0x2 ;  /* 0x0000000a11ba7c11 */ /* 0x000fe4000f8610ff */
[----:B------:R-:W-:Y:S01]  /*3a90*/  IADD3.X R189, R155, R18, R187, P6, !PT ;  /* 0x000000129bbd7210 */ /* 0x000fe200037fe4bb */
[----:B------:R-:W-:Y:S01]  /*3aa0*/  IMAD.WIDE.U32 R110, R5, UR8, R110 ;  /* 0x00000008056e7c25 */ /* 0x000fe2000f8e006e */
[----:B------:R-:W-:-:S02]  /*3ab0*/  LEA.HI.X R187, R17, UR11, R196, 0x2, P3 ;  /* 0x0000000b11bb7c11 */ /* 0x000fc400098f14c4 */
[----:B------:R-:W-:Y:S01]  /*3ac0*/  ISETP.GT.AND P3, PT, R12, 0x31, P2 ;  /* 0x000000310c00780c */ /* 0x000fe20001764270 */
[----:B------:R-:W-:-:S04]  /*3ad0*/  IMAD.WIDE.U32 R196, R11, R154, R188 ;  /* 0x0000009a0bc47225 */ /* 0x000fc800078e00bc */
[----:B---3--:R-:W-:-:S04]  /*3ae0*/  IMAD R17, R194, R15, RZ ;  /* 0x0000000fc2117224 */ /* 0x008fc800078e02ff */
[----:B------:R-:W-:-:S05]  /*3af0*/  IMAD R17, R112, R16, R17 ;  /* 0x0000001070117224 */ /* 0x000fca00078e0211 */
[----:B------:R1:W-:Y:S01]  /*3b00*/  @P5 STG.E desc[UR14][R184.64], R17 ;  /* 0x00000011b8005986 */ /* 0x0003e2000c10190e */
[----:B------:R-:W-:Y:S05]  /*3b10*/  @!P3 BRA `(.L_x_64) ;  /* 0x000000000004b947 */ /* 0x000fea0003800000 */
[----:B------:R0:W5:Y:S02]  /*3b20*/  LDG.E.LTC128B R194, desc[UR14][R186.64] ;  /* 0x0000000ebac27981 */ /* 0x000164000c1e1920 */
.L_x_64:
[----:B------:R-:W-:Y:S05]  /*3b30*/  BSYNC B1 ;  /* 0x0000000000017941 */ /* 0x000fea0003800000 */
.L_x_63:
[----:B-1----:R-:W-:Y:S01]  /*3b40*/  IMAD.IADD R19, R9, 0x1, R111 ;  /* 0x0000000109137824 */ /* 0x002fe200078e026f */
[----:B------:R-:W-:Y:S01]  /*3b50*/  LEA R112, P5, R110, UR10, 0x2 ;  /* 0x0000000a6e707c11 */ /* 0x000fe2000f8a10ff */
[----:B-----5:R-:W-:Y:S01]  /*3b60*/  IMAD R17, R194, R15, RZ ;  /* 0x0000000fc2117224 */ /* 0x020fe200078e02ff */
[----:B------:R-:W-:Y:S01]  /*3b70*/  IADD3 R198, P6, R158, R196, RZ ;  /* 0x000000c49ec67210 */ /* 0x000fe20007fde0ff */
[----:B0-----:R-:W-:Y:S01]  /*3b80*/  IMAD.WIDE.U32 R186, R156, 0xc0, R164 ;  /* 0x000000c09cba7825 */ /* 0x001fe200078e00a4 */
[----:B------:R-:W-:Y:S02]  /*3b90*/  BSSY B1, `(.L_x_65) ;  /* 0x000000b000017945 */ /* 0x000fe40003800000 */
[----:B------:R-:W-:Y:S01]  /*3ba0*/  IADD3.X R199, R159, R8, R197, P6, !PT ;  /* 0x000000089fc77210 */ /* 0x000fe200037fe4c5 */
[----:B------:R-:W-:Y:S01]  /*3bb0*/  IMAD R17, R113, R16, R17 ;  /* 0x0000001071117224 */ /* 0x000fe200078e0211 */
[----:B------:R-:W-:Y:S01]  /*3bc0*/  LEA.HI.X R113, R110, UR11, R19, 0x2, P5 ;  /* 0x0000000b6e717c11 */ /* 0x000fe2000a8f1413 */
[----:B------:R-:W-:Y:S01]  /*3bd0*/  IMAD.IADD R111, R195, 0x1, R187 ;  /* 0x00000001c36f7824 */ /* 0x000fe200078e02bb */
[----:B------:R-:W-:Y:S01]  /*3be0*/  ISETP.GT.AND P5, PT, R12, 0x30, P1 ;  /* 0x000000300c00780c */ /* 0x000fe20000fa4270 */
[----:B------:R-:W-:-:S02]  /*3bf0*/  IMAD.MOV.U32 R110, RZ, RZ, R186 ;  /* 0x000000ffff6e7224 */ /* 0x000fc400078e00ba */
[----:B------:R-:W-:-:S03]  /*3c00*/  IMAD.WIDE.U32 R198, R5, UR8, R198 ;  /* 0x0000000805c67c25 */ /* 0x000fc6000f8e00c6 */
[----:B------:R0:W-:Y:S07]  /*3c10*/  @P3 STG.E desc[UR14][R110.64], R17 ;  /* 0x000000116e003986 */ /* 0x0001ee000c10190e */
[----:B------:R-:W-:Y:S05]  /*3c20*/  @!P5 BRA `(.L_x_66) ;  /* 0x000000000004d947 */ /* 0x000fea0003800000 */
[----:B------:R1:W5:Y:S02]  /*3c30*/  LDG.E.LTC128B R194, desc[UR14][R112.64+0x20] ;  /* 0x0000200e70c27981 */ /* 0x000364000c1e1920 */
.L_x_66:
[----:B------:R-:W-:Y:S05]  /*3c40*/  BSYNC B1 ;  /* 0x0000000000017941 */ /* 0x000fea0003800000 */
.L_x_65:
[----:B------:R-:W-:Y:S01]  /*3c50*/  ISETP.GT.AND P6, PT, R12, 0x31, P1 ;  /* 0x000000310c00780c */ /* 0x000fe20000fc4270 */
[----:B------:R-:W-:Y:S01]  /*3c60*/  IMAD.IADD R19, R9, 0x1, R199 ;  /* 0x0000000109137824 */ /* 0x000fe200078e02c7 */
[----:B------:R-:W-:Y:S01]  /*3c70*/  LEA R186, P3, R198, UR10, 0x2 ;  /* 0x0000000ac6ba7c11 */ /* 0x000fe2000f8610ff */
[----:B------:R-:W-:Y:S01]  /*3c80*/  IMAD.WIDE.U32 R196, R154, 0x7, R192 ;  /* 0x000000079ac47825 */ /* 0x000fe200078e00c0 */
[----:B------:R-:W-:Y:S02]  /*3c90*/  BSSY B1, `(.L_x_67) ;  /* 0x000000c000017945 */ /* 0x000fe40003800000 */
[----:B------:R-:W-:Y:S01]  /*3ca0*/  LEA.HI.X R187, R198, UR11, R19, 0x2, P3 ;  /* 0x0000000bc6bb7c11 */ /* 0x000fe200098f1413 */
[----:B0----5:R-:W-:Y:S01]  /*3cb0*/  IMAD R17, R194, R15, RZ ;  /* 0x0000000fc2117224 */ /* 0x021fe200078e02ff */
        /* <DEDUP_REMOVED lines=9> */
.L_x_68:
[----:B------:R-:W-:Y:S05]  /*3d50*/  BSYNC B1 ;  /* 0x0000000000017941 */ /* 0x000fea0003800000 */
.L_x_67:
[----:B0----5:R-:W-:Y:S01]  /*3d60*/  IMAD R17, R194, R15, RZ ;  /* 0x0000000fc2117224 */ /* 0x021fe200078e02ff */
[----:B------:R-:W-:-:S03]  /*3d70*/  LEA.HI.X R199, R19, UR11, R114, 0x2, P3 ;  /* 0x0000000b13c77c11 */ /* 0x000fc600098f1472 */
[----:B------:R-:W-:-:S05]  /*3d80*/  IMAD R19, R115, R16, R17 ;  /* 0x0000001073137224 */ /* 0x000fca00078e0211 */
[----:B------:R0:W-:Y:S04]  /*3d90*/  @P6 STG.E desc[UR14][R110.64+0x20], R19 ;  /* 0x000020136e006986 */ /* 0x0001e8000c10190e */
[----:B------:R1:W2:Y:S01]  /*3da0*/  @P5 LDG.E.LTC128B R194, desc[UR14][R198.64] ;  /* 0x0000000ec6c25981 */ /* 0x0002a2000c1e1920 */
[----:B------:R-:W-:Y:S01]  /*3db0*/  IMAD.WIDE.U32 R190, R154, 0x7, R190 ;  /* 0x000000079abe7825 */ /* 0x000fe200078e00be */
[----:B------:R-:W-:Y:S02]  /*3dc0*/  BSSY B1, `(.L_x_69) ;  /* 0x000001a000017945 */ /* 0x000fe40003800000 */
[----:B------:R-:W-:-:S04]  /*3dd0*/  IADD3 R192, P3, R190, R154, RZ ;  /* 0x0000009abec07210 */ /* 0x000fc80007f7e0ff */
[----:B------:R-:W-:Y:S02]  /*3de0*/  IADD3.X R193, R155, R18, R191, P3, !PT ;  /* 0x000000129bc17210 */ /* 0x000fe40001ffe4bf */
[----:B------:R-:W-:Y:S01]  /*3df0*/  IADD3 R190, P3, R196, R154, RZ ;  /* 0x0000009ac4be7210 */ /* 0x000fe20007f7e0ff */
[----:B------:R-:W-:-:S03]  /*3e00*/  IMAD.WIDE.U32 R196, R154, 0x7, R188 ;  /* 0x000000079ac47825 */ /* 0x000fc600078e00bc */
[----:B------:R-:W-:Y:S01]  /*3e10*/  IADD3.X R191, R195, R155, RZ, P3, !PT ;  /* 0x0000009bc3bf7210 */ /* 0x000fe20001ffe4ff */
[----:B------:R-:W-:Y:S01]  /*3e20*/  IMAD.WIDE.U32 R114, R11, R154, R192 ;  /* 0x0000009a0b727225 */ /* 0x000fe200078e00c0 */
[----:B------:R-:W-:-:S03]  /*3e30*/  IADD3 R17, P6, R190, R152, RZ ;  /* 0x00000098be117210 */ /* 0x000fc60007fde0ff */
[----:B------:R-:W-:Y:S01]  /*3e40*/  IMAD R195, R157, 0xe0, RZ ;  /* 0x000000e09dc37824 */ /* 0x000fe200078e02ff */
[----:B------:R-:W-:Y:S01]  /*3e50*/  IADD3 R114, P3, R158, R114, RZ ;  /* 0x000000729e727210 */ /* 0x000fe20007f7e0ff */
[----:B------:R-:W-:Y:S01]  /*3e60*/  IMAD.X R200, R191, 0x1, R23, P6 ;  /* 0x00000001bfc87824 */ /* 0x000fe200030e0617 */
[----:B------:R-:W-:Y:S01]  /*3e70*/  IADD3 R196, P6, R196, R154, RZ ;  /* 0x0000009ac4c47210 */ /* 0x000fe20007fde0ff */
[----:B------:R-:W-:Y:S01]  /*3e80*/  IMAD.WIDE.U32 R188, R156, 0xe0, R172 ;  /* 0x000000e09cbc7825 */ /* 0x000fe200078e00ac */
[----:B------:R-:W-:Y:S02]  /*3e90*/  IADD3.X R115, R159, R8, R115, P3, !PT ;  /* 0x000000089f737210 */ /* 0x000fe40001ffe473 */
[----:B-1----:R-:W-:Y:S01]  /*3ea0*/  LEA R198, P3, R17, UR10, 0x2 ;  /* 0x0000000a11c67c11 */ /* 0x002fe2000f8610ff */
[----:B------:R-:W-:Y:S01]  /*3eb0*/  IMAD.IADD R189, R189, 0x1, R195 ;  /* 0x00000001bdbd7824 */ /* 0x000fe200078e02c3 */
[----:B------:R-:W-:Y:S01]  /*3ec0*/  IADD3.X R197, R155, R18, R197, P6, !PT ;  /* 0x000000129bc57210 */ /* 0x000fe200037fe4c5 */
[----:B------:R-:W-:Y:S01]  /*3ed0*/  IMAD.WIDE.U32 R114, R5, UR8, R114 ;  /* 0x0000000805727c25 */ /* 0x000fe2000f8e0072 */
[----:B------:R-:W-:-:S02]  /*3ee0*/  LEA.HI.X R199, R17, UR11, R200, 0x2, P3 ;  /* 0x0000000b11c77c11 */ /* 0x000fc400098f14c8 */
[----:B------:R-:W-:Y:S01]  /*3ef0*/  ISETP.GT.AND P3, PT, R12, 0x39, P2 ;  /* 0x000000390c00780c */ /* 0x000fe20001764270 */
[----:B------:R-:W-:-:S04]  /*3f00*/  IMAD.WIDE.U32 R200, R11, R154, R196 ;  /* 0x0000009a0bc87225 */ /* 0x000fc800078e00c4 */
[----:B--2---:R-:W-:-:S04]  /*3f10*/  IMAD R17, R194, R15, RZ ;  /* 0x0000000fc2117224 */ /* 0x004fc800078e02ff */
[----:B------:R-:W-:-:S05]  /*3f20*/  IMAD R17, R116, R16, R17 ;  /* 0x0000001074117224 */ /* 0x000fca00078e0211 */
[----:B------:R0:W-:Y:S01]  /*3f30*/  @P5 STG.E desc[UR14][R188.64], R17 ;  /* 0x00000011bc005986 */ /* 0x0001e2000c10190e */
[----:B------:R-:W-:Y:S05]  /*3f40*/  @!P3 BRA `(.L_x_70) ;  /* 0x000000000004b947 */ /* 0x000fea0003800000 */
[----:B------:R1:W5:Y:S02]  /*3f50*/  LDG.E.LTC128B R194, desc[UR14][R198.64] ;  /* 0x0000000ec6c27981 */ /* 0x000364000c1e1920 */
.L_x_70:
[----:B------:R-:W-:Y:S05]  /*3f60*/  BSYNC B1 ;  /* 0x0000000000017941 */ /* 0x000fea0003800000 */
.L_x_69:
[----:B0-----:R-:W-:Y:S01]  /*3f70*/  IMAD.IADD R19, R9, 0x1, R115 ;  /* 0x0000000109137824 */ /* 0x001fe200078e0273 */
[----:B------:R-:W-:Y:S01]  /*3f80*/  LEA R116, P5, R114, UR10, 0x2 ;  /* 0x0000000a72747c11 */ /* 0x000fe2000f8a10ff */
[----:B-----5:R-:W-:Y:S01]  /*3f90*/  IMAD R17, R194, R15, RZ ;  /* 0x0000000fc2117224 */ /* 0x020fe200078e02ff */
[----:B------:R-:W-:Y:S01]  /*3fa0*/  IADD3 R200, P6, R158, R200, RZ ;  /* 0x000000c89ec87210 */ /* 0x000fe20007fde0ff */
[----:B-1----:R-:W-:Y:S01]  /*3fb0*/  IMAD.WIDE.U32 R198, R156, 0xe0, R164 ;  /* 0x000000e09cc67825 */ /* 0x002fe200078e00a4 */
        /* <DEDUP_REMOVED lines=11> */
.L_x_72:
[----:B------:R-:W-:Y:S05]  /*4070*/  BSYNC B1 ;  /* 0x0000000000017941 */ /* 0x000fea0003800000 */
.L_x_71:
[----:B0----5:R-:W-:Y:S01]  /*4080*/  IMAD R17, R194, R15, RZ ;  /* 0x0000000fc2117224 */ /* 0x021fe200078e02ff */
[----:B------:R-:W-:Y:S01]  /*4090*/  BSSY B1, `(.L_x_73) ;  /* 0x000000f000017945 */ /* 0x000fe20003800000 */
[----:B------:R-:W-:Y:S01]  /*40a0*/  IMAD.WIDE.U32 R200, R154, 0x7, R190 ;  /* 0x000000079ac87825 */ /* 0x000fe200078e00be */
[----:B------:R-:W-:-:S03]  /*40b0*/  LEA R190, P3, R198, UR10, 0x2 ;  /* 0x0000000ac6be7c11 */ /* 0x000fc6000f8610ff */
[----:B------:R-:W-:Y:S02]  /*40c0*/  IMAD R17, R118, R16, R17 ;  /* 0x0000001076117224 */ /* 0x000fe400078e0211 */
[----:B------:R-:W-:Y:S02]  /*40d0*/  IMAD.IADD R19, R9, 0x1, R199 ;  /* 0x0000000109137824 */ /* 0x000fe400078e02c7 */
[----:B------:R-:W-:Y:S01]  /*40e0*/  IMAD.IADD R206, R18, 0x1, R201 ;  /* 0x0000000112ce7824 */ /* 0x000fe200078e02c9 */
[----:B------:R0:W-:Y:S01]  /*40f0*/  @P6 STG.E desc[UR14][R188.64+0x20], R17 ;  /* 0x00002011bc006986 */ /* 0x0001e2000c10190e */
[----:B------:R-:W-:Y:S02]  /*4100*/  ISETP.GT.AND P6, PT, R12, 0x39, P1 ;  /* 0x000000390c00780c */ /* 0x000fe40000fc4270 */
[----:B------:R-:W-:Y:S02]  /*4110*/  LEA.HI.X R191, R198, UR11, R19, 0x2, P3 ;  /* 0x0000000bc6bf7c11 */ /* 0x000fe400098f1413 */
[----:B------:R-:W-:-:S02]  /*4120*/  IADD3 R19, P5, R152, R200, RZ ;  /* 0x000000c898137210 */ /* 0x000fc40007fbe0ff */
[----:B------:R-:W-:-:S03]  /*4130*/  ISETP.GT.AND P3, PT, R12, 0x40, P2 ;  /* 0x000000400c00780c */ /* 0x000fc60001764270 */
[----:B------:R-:W-:Y:S01]  /*4140*/  IMAD.X R118, R206, 0x1, R23, P5 ;  /* 0x00000001ce767824 */ /* 0x000fe200028e0617 */
[----:B------:R-:W-:-:S03]  /*4150*/  LEA R204, P5, R19, UR10, 0x2 ;  /* 0x0000000a13cc7c11 */ /* 0x000fc6000f8a10ff */
[----:B0-----:R-:W-:Y:S10]  /*4160*/  @!P6 BRA `(.L_x_74) ;  /* 0x000000000004e947 */ /* 0x001ff40003800000 */
[----:B------:R0:W5:Y:S02]  /*4170*/  LDG.E.LTC128B R194, desc[UR14][R190.64+0x20] ;  /* 0x0000200ebec27981 */ /* 0x000164000c1e1920 */
.L_x_74:
[----:B------:R-:W-:Y:S05]  /*4180*/  BSYNC B1 ;  /* 0x0000000000017941 */ /* 0x000fea0003800000 */
.L_x_73:
[----:B-----5:R-:W-:Y:S01]  /*4190*/  IMAD R17, R194, R15, RZ ;  /* 0x0000000fc2117224 */ /* 0x020fe200078e02ff */
[----:B------:R-:W-:Y:S01]  /*41a0*/  LEA.HI.X R205, R19, UR11, R118, 0x2, P5 ;  /* 0x0000000b13cd7c11 */ /* 0x000fe2000a8f1476 */
[----:B------:R-:W-:Y:S02]  /*41b0*/  IMAD.MOV.U32 R202, RZ, RZ, R194 ;  /* 0x000000ffffca7224 */ /* 0x000fe400078e00c2 */
[----:B------:R-:W-:-:S05]  /*41c0*/  IMAD R19, R119, R16, R17 ;  /* 0x0000001077137224 */ /* 0x000fca00078e0211 */
[----:B------:R2:W-:Y:S04]  /*41d0*/  @P6 STG.E desc[UR14][R114.64+0x20], R19 ;  /* 0x0000201372006986 */ /* 0x0005e8000c10190e */
[----:B------:R1:W3:Y:S01]  /*41e0*/  @P3 LDG.E.LTC128B R202, desc[UR14][R204.64] ;  /* 0x0000000eccca3981 */ /* 0x0002e2000c1e1920 */
[C---:B------:R-:W-:Y:S01]  /*41f0*/  IMAD.SHL.U32 R17, R156.reuse, 0x100, RZ ;  /* 0x000001009c117824 */ /* 0x040fe200078e00ff */
[----:B------:R-:W-:Y:S01]  /*4200*/  SHF.L.U64.HI R203, R156, 0x8, R157 ;  /* 0x000000089ccb7819 */ /* 0x000fe2000001029d */
[C---:B------:R-:W-:Y:S01]  /*4210*/  IMAD.WIDE.U32 R192, R154.reuse, 0x7, R192 ;  /* 0x000000079ac07825 */ /* 0x040fe200078e00c0 */
[----:B------:R-:W-:Y:S02]  /*4220*/  BSSY B1, `(.L_x_75) ;  /* 0x000001b000017945 */ /* 0x000fe40003800000 */
[----:B------:R-:W-:Y:S01]  /*4230*/  IADD3 R194, P5, R17, R172, RZ ;  /* 0x000000ac11c27210 */ /* 0x000fe20007fbe0ff */
[----:B------:R-:W-:Y:S01]  /*4240*/  IMAD.WIDE.U32 R196, R154, 0x7, R196 ;  /* 0x000000079ac47825 */ /* 0x000fe200078e00c4 */
[----:B------:R-:W-:-:S03]  /*4250*/  IADD3 R198, P6, R192, R154, RZ ;  /* 0x0000009ac0c67210 */ /* 0x000fc60007fde0ff */
[----:B------:R-:W-:Y:S01]  /*4260*/  IMAD.X R195, R203, 0x1, R173, P5 ;  /* 0x00000001cbc37824 */ /* 0x000fe200028e06ad */
[----:B------:R-:W-:Y:S02]  /*4270*/  IADD3 R200, P5, R200, R154, RZ ;  /* 0x0000009ac8c87210 */ /* 0x000fe40007fbe0ff */
[----:B------:R-:W-:Y:S02]  /*4280*/  IADD3.X R199, R155, R18, R193, P6, !PT ;  /* 0x000000129bc77210 */ /* 0x000fe400037fe4c1 */
[----:B------:R-:W-:Y:S01]  /*4290*/  IADD3 R192, P6, R17, R164, RZ ;  /* 0x000000a411c07210 */ /* 0x000fe20007fde0ff */
[----:B------:R-:W-:Y:S01]  /*42a0*/  IMAD.X R201, R206, 0x1, R155, P5 ;  /* 0x00000001cec97824 */ /* 0x000fe200028e069b */
[----:B--2---:R-:W-:Y:S01]  /*42b0*/  IADD3 R19, P5, R200, R152, RZ ;  /* 0x00000098c8137210 */ /* 0x004fe20007fbe0ff */
[----:B------:R-:W-:-:S04]  /*42c0*/  IMAD.WIDE.U32 R118, R11, R154, R198 ;  /* 0x0000009a0b767225 */ /* 0x000fc800078e00c6 */
[----:B------:R-:W-:Y:S01]  /*42d0*/  IMAD.X R206, R201, 0x1, R23, P5 ;  /* 0x00000001c9ce7824 */ /* 0x000fe200028e0617 */
[----:B-1----:R-:W-:Y:S01]  /*42e0*/  IADD3 R204, P5, R158, R118, RZ ;  /* 0x000000769ecc7210 */ /* 0x002fe20007fbe0ff */
[----:B------:R-:W-:Y:S01]  /*42f0*/  IMAD.X R193, R203, 0x1, R165, P6 ;  /* 0x00000001cbc17824 */ /* 0x000fe200030e06a5 */
        /* <DEDUP_REMOVED lines=13> */
.L_x_76:
[----:B------:R-:W-:Y:S05]  /*43d0*/  BSYNC B1 ;  /* 0x0000000000017941 */ /* 0x000fea0003800000 */
.L_x_75:
[----:B-1---5:R-:W-:Y:S01]  /*43e0*/  IMAD R17, R202, R15, RZ ;  /* 0x0000000fca117224 */ /* 0x022fe200078e02ff */
[----:B------:R-:W-:Y:S01]  /*43f0*/  IADD3 R206, P6, R158, R206, RZ ;  /* 0x000000ce9ece7210 */ /* 0x000fe20007fde0ff */
[----:B------:R-:W-:Y:S01]  /*4400*/  IMAD.IADD R19, R9, 0x1, R205 ;  /* 0x0000000109137824 */ /* 0x000fe200078e02cd */
[----:B--2---:R-:W-:Y:S01]  /*4410*/  LEA R118, P3, R204, UR10, 0x2 ;  /* 0x0000000acc767c11 */ /* 0x004fe2000f8610ff */
[----:B------:R-:W-:Y:S01]  /*4420*/  IMAD R17, R121, R16, R17 ;  /* 0x0000001079117224 */ /* 0x000fe200078e0211 */
[----:B------:R-:W-:Y:S01]  /*4430*/  IADD3.X R207, R159, R8, R207, P6, !PT ;  /* 0x000000089fcf7210 */ /* 0x000fe200037fe4cf */
[----:B------:R-:W-:Y:S01]  /*4440*/  BSSY B1, `(.L_x_77) ;  /* 0x0000007000017945 */ /* 0x000fe20003800000 */
[----:B------:R-:W-:Y:S02]  /*4450*/  ISETP.GT.AND P6, PT, R12, 0x40, P1 ;  /* 0x000000400c00780c */ /* 0x000fe40000fc4270 */
[----:B------:R1:W-:Y:S01]  /*4460*/  @P5 STG.E desc[UR14][R192.64], R17 ;  /* 0x00000011c0005986 */ /* 0x0003e2000c10190e */
[----:B------:R-:W-:Y:S01]  /*4470*/  LEA.HI.X R119, R204, UR11, R19, 0x2, P3 ;  /* 0x0000000bcc777c11 */ /* 0x000fe200098f1413 */
[----:B------:R-:W-:-:S09]  /*4480*/  IMAD.WIDE.U32 R204, R5, UR8, R206 ;  /* 0x0000000805cc7c25 */ /* 0x000fd2000f8e00ce */
[----:B------:R-:W-:Y:S05]  /*4490*/  @!P6 BRA `(.L_x_78) ;  /* 0x000000000004e947 */ /* 0x000fea0003800000 */
[----:B------:R2:W5:Y:S02]  /*44a0*/  LDG.E.LTC128B R202, desc[UR14][R118.64+0x20] ;  /* 0x0000200e76ca7981 */ /* 0x000564000c1e1920 */
.L_x_78:
[----:B------:R-:W-:Y:S05]  /*44b0*/  BSYNC B1 ;  /* 0x0000000000017941 */ /* 0x000fea0003800000 */
.L_x_77:
[----:B-1---5:R-:W-:Y:S01]  /*44c0*/  IMAD R17, R202, R15, RZ ;  /* 0x0000000fca117224 */ /* 0x022fe200078e02ff */
[----:B------:R-:W-:Y:S01]  /*44d0*/  LEA R120, P3, R204, UR10, 0x2 ;  /* 0x0000000acc787c11 */ /* 0x000fe2000f8610ff */
[----:B------:R-:W-:Y:S01]  /*44e0*/  IMAD.IADD R19, R9, 0x1, R205 ;  /* 0x0000000109137824 */ /* 0x000fe200078e02cd */
[----:B------:R-:W-:Y:S01]  /*44f0*/  BSSY B1, `(.L_x_79) ;  /* 0x000000d000017945 */ /* 0x000fe20003800000 */
[----:B------:R-:W-:Y:S01]  /*4500*/  IMAD R17, R122, R16, R17 ;  /* 0x000000107a117224 */ /* 0x000fe200078e0211 */
[----:B------:R-:W-:Y:S01]  /*4510*/  ISETP.GT.AND P5, PT, R12, 0x48, P2 ;  /* 0x000000480c00780c */ /* 0x000fe200017a4270 */
[----:B------:R-:W-:Y:S01]  /*4520*/  IMAD.WIDE.U32 R200, R154, 0x7, R200 ;  /* 0x000000079ac87825 */ /* 0x000fe200078e00c8 */
[----:B------:R-:W-:Y:S02]  /*4530*/  LEA.HI.X R121, R204, UR11, R19, 0x2, P3 ;  /* 0x0000000bcc797c11 */ /* 0x000fe400098f1413 */
[----:B------:R1:W-:Y:S01]  /*4540*/  @P6 STG.E desc[UR14][R194.64+0x20], R17 ;  /* 0x00002011c2006986 */ /* 0x0003e2000c10190e */
[----:B------:R-:W-:Y:S01]  /*4550*/  ISETP.GT.AND P6, PT, R12, 0x41, P1 ;  /* 0x000000410c00780c */ /* 0x000fe20000fc4270 */
[----:B------:R-:W-:Y:S01]  /*4560*/  IMAD.IADD R205, R18, 0x1, R201 ;  /* 0x0000000112cd7824 */ /* 0x000fe200078e02c9 */
[----:B------:R-:W-:-:S05]  /*4570*/  IADD3 R19, P3, R152, R200, RZ ;  /* 0x000000c898137210 */ /* 0x000fca0007f7e0ff */
[----:B------:R-:W-:Y:S01]  /*4580*/  IMAD.X R122, R205, 0x1, R23, P3 ;  /* 0x00000001cd7a7824 */ /* 0x000fe200018e0617 */
[----:B------:R-:W-:-:S05]  /*4590*/  LEA R206, P3, R19, UR10, 0x2 ;  /* 0x0000000a13ce7c11 */ /* 0x000fca000f8610ff */
[----:B-1----:R-:W-:Y:S08]  /*45a0*/  @!P6 BRA `(.L_x_80) ;  /* 0x000000000004e947 */ /* 0x002ff00003800000 */
[----:B------:R1:W5:Y:S02]  /*45b0*/  LDG.E.LTC128B R202, desc[UR14][R120.64+0x20] ;  /* 0x0000200e78ca7981 */ /* 0x000364000c1e1920 */
.L_x_80:
[----:B------:R-:W-:Y:S05]  /*45c0*/  BSYNC B1 ;  /* 0x0000000000017941 */ /* 0x000fea0003800000 */
.L_x_79:
[----:B-----5:R-:W-:Y:S01]  /*45d0*/  IMAD R17, R202, R15, RZ ;  /* 0x0000000fca117224 */ /* 0x020fe200078e02ff */
[----:B------:R-:W-:Y:S01]  /*45e0*/  LEA.HI.X R207, R19, UR11, R122, 0x2, P3 ;  /* 0x0000000b13cf7c11 */ /* 0x000fe200098f147a */
[----:B------:R-:W-:Y:S02]  /*45f0*/  IMAD.MOV.U32 R204, RZ, RZ, R202 ;  /* 0x000000ffffcc7224 */ /* 0x000fe400078e00ca */
        /* <DEDUP_REMOVED lines=9> */
[----:B------:R-:W-:Y:S01]  /*4690*/  IADD3 R17, P6, R198, R152, RZ ;  /* 0x00000098c6117210 */ /* 0x000fe20007fde0ff */
[----:B------:R-:W-:-:S04]  /*46a0*/  IMAD.WIDE.U32 R122, R11, R154, R202 ;  /* 0x0000009a0b7a7225 */ /* 0x000fc800078e00ca */
[----:B------:R-:W-:Y:S01]  /*46b0*/  IMAD.X R199, R205, 0x1, R155, P3 ;  /* 0x00000001cdc77824 */ /* 0x000fe200018e069b */
[----:B------:R-:W-:Y:S01]  /*46c0*/  IADD3 R122, P3, R158, R122, RZ ;  /* 0x0000007a9e7a7210 */ /* 0x000fe20007f7e0ff */
[----:B------:R-:W-:Y:S02]  /*46d0*/  IMAD R205, R157, 0x120, RZ ;  /* 0x000001209dcd7824 */ /* 0x000fe400078e02ff */
[----:B------:R-:W-:Y:S01]  /*46e0*/  IMAD.X R208, R199, 0x1, R23, P6 ;  /* 0x00000001c7d07824 */ /* 0x000fe200030e0617 */
[----:B------:R-:W-:Y:S01]  /*46f0*/  IADD3.X R123, R159, R8, R123, P3, !PT ;  /* 0x000000089f7b7210 */ /* 0x000fe20001ffe47b */
[----:B------:R-:W-:Y:S01]  /*4700*/  IMAD.WIDE.U32 R196, R156, 0x120, R172 ;  /* 0x000001209cc47825 */ /* 0x000fe200078e00ac */
[----:B0-----:R-:W-:Y:S02]  /*4710*/  LEA R206, P3, R17, UR10, 0x2 ;  /* 0x0000000a11ce7c11 */ /* 0x001fe4000f8610ff */
[----:B------:R-:W-:Y:S01]  /*4720*/  IADD3 R200, P6, R200, R154, RZ ;  /* 0x0000009ac8c87210 */ /* 0x000fe20007fde0ff */
[----:B------:R-:W-:Y:S01]  /*4730*/  IMAD.IADD R197, R197, 0x1, R205 ;  /* 0x00000001c5c57824 */ /* 0x000fe200078e02cd */
[----:B------:R-:W-:Y:S01]  /*4740*/  LEA.HI.X R207, R17, UR11, R208, 0x2, P3 ;  /* 0x0000000b11cf7c11 */ /* 0x000fe200098f14d0 */
[----:B------:R-:W-:Y:S01]  /*4750*/  IMAD.WIDE.U32 R122, R5, UR8, R122 ;  /* 0x00000008057a7c25 */ /* 0x000fe2000f8e007a */
[----:B------:R-:W-:-:S02]  /*4760*/  ISETP.GT.AND P3, PT, R12, 0x49, P2 ;  /* 0x000000490c00780c */ /* 0x000fc40001764270 */
[----:B------:R-:W-:-:S03]  /*4770*/  IADD3.X R201, R155, R18, R201, P6, !PT ;  /* 0x000000129bc97210 */ /* 0x000fc600037fe4c9 */
[----:B------:R-:W-:-:S04]  /*4780*/  IMAD.WIDE.U32 R208, R11, R154, R200 ;  /* 0x0000009a0bd07225 */ /* 0x000fc800078e00c8 */
[----:B--2---:R-:W-:-:S04]  /*4790*/  IMAD R17, R204, R15, RZ ;  /* 0x0000000fcc117224 */ /* 0x004fc800078e02ff */
[----:B------:R-:W-:-:S05]  /*47a0*/  IMAD R17, R124, R16, R17 ;  /* 0x000000107c117224 */ /* 0x000fca00078e0211 */
[----:B------:R3:W-:Y:S01]  /*47b0*/  @P5 STG.E desc[UR14][R196.64], R17 ;  /* 0x00000011c4005986 */ /* 0x0007e2000c10190e */
[----:B------:R-:W-:Y:S05]  /*47c0*/  @!P3 BRA `(.L_x_82) ;  /* 0x000000000004b947 */ /* 0x000fea0003800000 */
[----:B------:R0:W5:Y:S02]  /*47d0*/  LDG.E.LTC128B R204, desc[UR14][R206.64] ;  /* 0x0000000ececc7981 */ /* 0x000164000c1e1920 */
.L_x_82:
[----:B------:R-:W-:Y:S05]  /*47e0*/  BSYNC B1 ;  /* 0x0000000000017941 */ /* 0x000fea0003800000 */
.L_x_81:
[----:B---3--:R-:W-:Y:S01]  /*47f0*/  IMAD.IADD R19, R9, 0x1, R123 ;  /* 0x0000000109137824 */ /* 0x008fe200078e027b */
[----:B------:R-:W-:Y:S01]  /*4800*/  LEA R124, P5, R122, UR10, 0x2 ;  /* 0x0000000a7a7c7c11 */ /* 0x000fe2000f8a10ff */
[----:B-----5:R-:W-:Y:S01]  /*4810*/  IMAD R17, R204, R15, RZ ;  /* 0x0000000fcc117224 */ /* 0x020fe200078e02ff */
[----:B0-----:R-:W-:Y:S01]  /*4820*/  IADD3 R206, P6, R158, R208, RZ ;  /* 0x000000d09ece7210 */ /* 0x001fe20007fde0ff */
[----:B------:R-:W-:Y:S01]  /*4830*/  IMAD.WIDE.U32 R210, R156, 0x120, R164 ;  /* 0x000001209cd27825 */ /* 0x000fe200078e00a4 */
        /* <DEDUP_REMOVED lines=11> */
.L_x_84:
[----:B------:R-:W-:Y:S05]  /*48f0*/  BSYNC B1 ;  /* 0x0000000000017941 */ /* 0x000fea0003800000 */
.L_x_83:
[----:B------:R-:W-:Y:S01]  /*4900*/  ISETP.GT.AND P6, PT, R12, 0x49, P1 ;  /* 0x000000490c00780c */ /* 0x000fe20000fc4270 */
[----:B------:R-:W-:Y:S01]  /*4910*/  IMAD.WIDE.U32 R212, R154, 0x7, R198 ;  /* 0x000000079ad47825 */ /* 0x000fe200078e00c6 */
[----:B------:R-:W-:Y:S01]  /*4920*/  LEA R198, P3, R206, UR10, 0x2 ;  /* 0x0000000acec67c11 */ /* 0x000fe2000f8610ff */
[----:B------:R-:W-:Y:S02]  /*4930*/  BSSY B1, `(.L_x_85) ;  /* 0x000000d000017945 */ /* 0x000fe40003800000 */
[----:B------:R-:W-:Y:S02]  /*4940*/  IMAD.IADD R19, R9, 0x1, R207 ;  /* 0x0000000109137824 */ /* 0x000fe400078e02cf */
[----:B0----5:R-:W-:Y:S02]  /*4950*/  IMAD R17, R204, R15, RZ ;  /* 0x0000000fcc117224 */ /* 0x021fe400078e02ff */
        /* <DEDUP_REMOVED lines=10> */
.L_x_86:
[----:B------:R-:W-:Y:S05]  /*4a00*/  BSYNC B1 ;  /* 0x0000000000017941 */ /* 0x000fea0003800000 */
.L_x_85:
[----:B0----5:R-:W-:Y:S01]  /*4a10*/  IMAD R17, R204, R15, RZ ;  /* 0x0000000fcc117224 */ /* 0x021fe200078e02ff */
[----:B------:R-:W-:Y:S01]  /*4a20*/  LEA.HI.X R215, R19, UR11, R126, 0x2, P3 ;  /* 0x0000000b13d77c11 */ /* 0x000fe200098f147e */
[----:B------:R-:W-:Y:S02]  /*4a30*/  IMAD.MOV.U32 R210, RZ, RZ, R204 ;  /* 0x000000ffffd27224 */ /* 0x000fe400078e00cc */
[----:B------:R-:W-:-:S05]  /*4a40*/  IMAD R17, R127, R16, R17 ;  /* 0x000000107f117224 */ /* 0x000fca00078e0211 */
[----:B------:R0:W-:Y:S04]  /*4a50*/  @P6 STG.E desc[UR14][R122.64+0x20], R17 ;  /* 0x000020117a006986 */ /* 0x0001e8000c10190e */
[----:B------:R1:W0:Y:S01]  /*4a60*/  @P5 LDG.E.LTC128B R210, desc[UR14][R214.64] ;  /* 0x0000000ed6d25981 */ /* 0x000222000c1e1920 */
[----:B------:R-:W-:Y:S01]  /*4a70*/  IMAD.WIDE.U32 R202, R154, 0x7, R202 ;  /* 0x000000079aca7825 */ /* 0x000fe200078e00ca */
[-C--:B------:R-:W-:Y:S01]  /*4a80*/  IADD3 R212, P6, R212, R154.reuse, RZ ;  /* 0x0000009ad4d47210 */ /* 0x080fe20007fde0ff */
[----:B------:R-:W-:Y:S02]  /*4a90*/  BSSY B1, `(.L_x_87) ;  /* 0x000001b000017945 */ /* 0x000fe40003800000 */
[----:B------:R-:W-:Y:S01]  /*4aa0*/  IMAD.WIDE.U32 R200, R154, 0x7, R200 ;  /* 0x000000079ac87825 */ /* 0x000fe200078e00c8 */
[----:B------:R-:W-:-:S03]  /*4ab0*/  IADD3 R204, P3, R202, R154, RZ ;  /* 0x0000009acacc7210 */ /* 0x000fc60007f7e0ff */
[----:B------:R-:W-:Y:S01]  /*4ac0*/  IMAD.X R213, R207, 0x1, R155, P6 ;  /* 0x00000001cfd57824 */ /* 0x000fe200030e069b */
[----:B------:R-:W-:Y:S01]  /*4ad0*/  IADD3.X R205, R155, R18, R203, P3, !PT ;  /* 0x000000129bcd7210 */ /* 0x000fe20001ffe4cb */
[----:B------:R-:W-:Y:S01]  /*4ae0*/  IMAD R211, R157, 0x140, RZ ;  /* 0x000001409dd37824 */ /* 0x000fe200078e02ff */
[-C--:B------:R-:W-:Y:S01]  /*4af0*/  IADD3 R208, P6, R200, R154.reuse, RZ ;  /* 0x0000009ac8d07210 */ /* 0x080fe20007fde0ff */
[----:B------:R-:W-:-:S03]  /*4b00*/  IMAD.WIDE.U32 R126, R11, R154, R204 ;  /* 0x0000009a0b7e7225 */ /* 0x000fc600078e00cc */
[----:B------:R-:W-:Y:S01]  /*4b10*/  IADD3.X R209, R155, R18, R201, P6, !PT ;  /* 0x000000129bd17210 */ /* 0x000fe200037fe4c9 */
[----:B------:R-:W-:Y:S01]  /*4b20*/  IMAD.WIDE.U32 R200, R156, 0x140, R172 ;  /* 0x000001409cc87825 */ /* 0x000fe200078e00ac */
[----:B------:R-:W-:-:S03]  /*4b30*/  IADD3 R206, P3, R158, R126, RZ ;  /* 0x0000007e9ece7210 */ /* 0x000fc60007f7e0ff */
[----:B------:R-:W-:Y:S01]  /*4b40*/  IMAD.IADD R201, R201, 0x1, R211 ;  /* 0x00000001c9c97824 */ /* 0x000fe200078e02d3 */
[----:B------:R-:W-:Y:S01]  /*4b50*/  IADD3.X R207, R159, R8, R127, P3, !PT ;  /* 0x000000089fcf7210 */ /* 0x000fe20001ffe47f */
[----:B------:R-:W-:Y:S01]  /*4b60*/  IMAD.WIDE.U32 R202, R11, R154, R208 ;  /* 0x0000009a0bca7225 */ /* 0x000fe200078e00d0 */
[----:B------:R-:W-:-:S03]  /*4b70*/  IADD3 R19, P3, R212, R152, RZ ;  /* 0x00000098d4137210 */ /* 0x000fc60007f7e0ff */
[----:B------:R-:W-:Y:S01]  /*4b80*/  IMAD.WIDE.U32 R206, R5, UR8, R206 ;  /* 0x0000000805ce7c25 */ /* 0x000fe2000f8e00ce */
[----:B------:R-:W-:-:S03]  /*4b90*/  IADD3 R202, P6, R158, R202, RZ ;  /* 0x000000ca9eca7210 */ /* 0x000fc60007fde0ff */
[----:B-1----:R-:W-:Y:S01]  /*4ba0*/  IMAD.X R214, R213, 0x1, R23, P3 ;  /* 0x00000001d5d67824 */ /* 0x002fe200018e0617 */
[----:B------:R-:W-:Y:S02]  /*4bb0*/  LEA R126, P3, R19, UR10, 0x2 ;  /* 0x0000000a137e7c11 */ /* 0x000fe4000f8610ff */
[----:B------:R-:W-:Y:S02]  /*4bc0*/  IADD3.X R203, R159, R8, R203, P6, !PT ;  /* 0x000000089fcb7210 */ /* 0x000fe400037fe4cb */
[----:B------:R-:W-:Y:S02]  /*4bd0*/  LEA.HI.X R127, R19, UR11, R214, 0x2, P3 ;  /* 0x0000000b137f7c11 */ /* 0x000fe400098f14d6 */
[----:B------:R-:W-:Y:S01]  /*4be0*/  ISETP.GT.AND P3, PT, R12, 0x51, P2 ;  /* 0x000000510c00780c */ /* 0x000fe20001764270 */
[----:B0-----:R-:W-:-:S04]  /*4bf0*/  IMAD R17, R210, R15, RZ ;  /* 0x0000000fd2117224 */ /* 0x001fc800078e02ff */
[----:B------:R-:W-:-:S05]  /*4c00*/  IMAD R17, R128, R16, R17 ;  /* 0x0000001080117224 */ /* 0x000fca00078e0211 */
[----:B------:R0:W-:Y:S03]  /*4c10*/  @P5 STG.E desc[UR14][R200.64], R17 ;  /* 0x00000011c8005986 */ /* 0x0001e6000c10190e */
[----:B------:R-:W-:Y:S05]  /*4c20*/  @!P3 BRA `(.L_x_88) ;  /* 0x000000000004b947 */ /* 0x000fea0003800000 */
[----:B------:R1:W5:Y:S02]  /*4c30*/  LDG.E.LTC128B R210, desc[UR14][R126.64] ;  /* 0x0000000e7ed27981 */ /* 0x000364000c1e1920 */
.L_x_88:
[----:B------:R-:W-:Y:S05]  /*4c40*/  BSYNC B1 ;  /* 0x0000000000017941 */ /* 0x000fea0003800000 */
.L_x_87:
[----:B-1----:R-:W-:Y:S01]  /*4c50*/  IMAD.WIDE.U32 R126, R156, 0x140, R164 ;  /* 0x000001409c7e7825 */ /* 0x002fe200078e00a4 */
[----:B------:R-:W-:Y:S01]  /*4c60*/  LEA R128, P5, R206, UR10, 0x2 ;  /* 0x0000000ace807c11 */ /* 0x000fe2000f8a10ff */
[----:B------:R-:W-:Y:S02]  /*4c70*/  BSSY B1, `(.L_x_89) ;  /* 0x000000c000017945 */ /* 0x000fe40003800000 */
[----:B0----5:R-:W-:Y:S02]  /*4c80*/  IMAD R17, R210, R15, RZ ;  /* 0x0000000fd2117224 */ /* 0x021fe400078e02ff */
[----:B------:R-:W-:Y:S02]  /*4c90*/  IMAD.IADD R127, R211, 0x1, R127 ;  /* 0x00000001d37f7824 */ /* 0x000fe400078e027f */
        /* <DEDUP_REMOVED lines=9> */
.L_x_90:
[----:B------:R-:W-:Y:S05]  /*4d30*/  BSYNC B1 ;  /* 0x0000000000017941 */ /* 0x000fea0003800000 */
.L_x_89:
[----:B-----5:R-:W-:Y:S01]  /*4d40*/  IMAD R17, R214, R15, RZ ;  /* 0x0000000fd6117224 */ /* 0x020fe200078e02ff */
        /* <DEDUP_REMOVED lines=15> */
.L_x_92:
[----:B------:R-:W-:Y:S05]  /*4e40*/  BSYNC B1 ;  /* 0x0000000000017941 */ /* 0x000fea0003800000 */
.L_x_91:
[----:B-----5:R-:W-:Y:S01]  /*4e50*/  IMAD R17, R214, R15, RZ ;  /* 0x0000000fd6117224 */ /* 0x020fe200078e02ff */
[----:B------:R-:W-:Y:S01]  /*4e60*/  LEA.HI.X R211, R130, UR11, R207, 0x2, P3 ;  /* 0x0000000b82d37c11 */ /* 0x000fe200098f14cf */
[----:B------:R-:W-:Y:S02]  /*4e70*/  IMAD.MOV.U32 R216, RZ, RZ, R214 ;  /* 0x000000ffffd87224 */ /* 0x000fe400078e00d6 */
[----:B------:R-:W-:-:S05]  /*4e80*/  IMAD R217, R131, R16, R17 ;  /* 0x0000001083d97224 */ /* 0x000fca00078e0211 */
[----:B------:R0:W-:Y:S04]  /*4e90*/  @P5 STG.E desc[UR14][R126.64+0x20], R217 ;  /* 0x000020d97e005986 */ /* 0x0001e8000c10190e */
[----:B------:R-:W2:Y:S01]  /*4ea0*/  @P6 LDG.E.LTC128B R216, desc[UR14][R210.64] ;  /* 0x0000000ed2d86981 */ /* 0x000ea2000c1e1920 */
[----:B------:R-:W-:Y:S01]  /*4eb0*/  IMAD.WIDE.U32 R204, R154, 0x7, R204 ;  /* 0x000000079acc7825 */ /* 0x000fe200078e00cc */
[----:B------:R-:W-:Y:S03]  /*4ec0*/  BSSY B1, `(.L_x_93) ;  /* 0x000001a000017945 */ /* 0x000fe60003800000 */
[----:B------:R-:W-:Y:S01]  /*4ed0*/  IMAD R17, R157, 0x160, RZ ;  /* 0x000001609d117824 */ /* 0x000fe200078e02ff */
[----:B------:R-:W-:Y:S01]  /*4ee0*/  IADD3 R214, P3, R204, R154, RZ ;  /* 0x0000009accd67210 */ /* 0x000fe20007f7e0ff */
[----:B------:R-:W-:-:S03]  /*4ef0*/  IMAD.WIDE.U32 R206, R156, 0x160, R172 ;  /* 0x000001609cce7825 */ /* 0x000fc600078e00ac */
[----:B------:R-:W-:Y:S01]  /*4f00*/  IADD3.X R215, R155, R18, R205, P3, !PT ;  /* 0x000000129bd77210 */ /* 0x000fe20001ffe4cd */
[----:B------:R-:W-:Y:S02]  /*4f10*/  IMAD.IADD R207, R207, 0x1, R17 ;  /* 0x00000001cfcf7824 */ /* 0x000fe400078e0211 */
[----:B------:R-:W-:-:S04]  /*4f20*/  IMAD.WIDE.U32 R208, R154, 0x7, R208 ;  /* 0x000000079ad07825 */ /* 0x000fc800078e00d0 */
[----:B------:R-:W-:-:S03]  /*4f30*/  IMAD.WIDE.U32 R130, R11, R154, R214 ;  /* 0x0000009a0b827225 */ /* 0x000fc600078e00d6 */
[----:B------:R-:W-:-:S04]  /*4f40*/  IADD3 R130, P3, R158, R130, RZ ;  /* 0x000000829e827210 */ /* 0x000fc80007f7e0ff */
[----:B------:R-:W-:Y:S02]  /*4f50*/  IADD3.X R131, R159, R8, R131, P3, !PT ;  /* 0x000000089f837210 */ /* 0x000fe40001ffe483 */
[----:B------:R-:W-:Y:S01]  /*4f60*/  IADD3 R212, P3, R212, R154, RZ ;  /* 0x0000009ad4d47210 */ /* 0x000fe20007f7e0ff */
[----:B------:R-:W-:-:S04]  /*4f70*/  IMAD.WIDE.U32 R130, R5, UR8, R130 ;  /* 0x0000000805827c25 */ /* 0x000fc8000f8e0082 */
[----:B------:R-:W-:Y:S01]  /*4f80*/  IMAD.X R213, R19, 0x1, R155, P3 ;  /* 0x0000000113d57824 */ /* 0x000fe200018e069b */
[----:B------:R-:W-:Y:S02]  /*4f90*/  ISETP.GT.AND P3, PT, R12, 0x59, P2 ;  /* 0x000000590c00780c */ /* 0x000fe40001764270 */
[----:B------:R-:W-:Y:S02]  /*4fa0*/  IADD3 R19, R9, R131, RZ ;  /* 0x0000008309137210 */ /* 0x000fe40007ffe0ff */
[----:B------:R-:W-:Y:S01]  /*4fb0*/  IADD3 R131, P5, R212, R152, RZ ;  /* 0x00000098d4837210 */ /* 0x000fe20007fbe0ff */
[----:B--2---:R-:W-:-:S04]  /*4fc0*/  IMAD R205, R216, R15, RZ ;  /* 0x0000000fd8cd7224 */ /* 0x004fc800078e02ff */
[----:B------:R-:W-:Y:S02]  /*4fd0*/  IMAD R211, R132, R16, R205 ;  /* 0x0000001084d37224 */ /* 0x000fe400078e02cd */
[----:B------:R-:W-:-:S03]  /*4fe0*/  IMAD.X R132, R213, 0x1, R23, P5 ;  /* 0x00000001d5847824 */ /* 0x000fc600028e0617 */
[----:B------:R0:W-:Y:S01]  /*4ff0*/  @P6 STG.E desc[UR14][R206.64], R211 ;  /* 0x000000d3ce006986 */ /* 0x0001e2000c10190e */
[----:B------:R-:W-:-:S04]  /*5000*/  LEA R204, P6, R130, UR10, 0x2 ;  /* 0x0000000a82cc7c11 */ /* 0x000fc8000f8c10ff */
[----:B------:R-:W-:Y:S02]  /*5010*/  LEA.HI.X R205, R130, UR11, R19, 0x2, P6 ;  /* 0x0000000b82cd7c11 */ /* 0x000fe4000b0f1413 */
[----:B------:R-:W-:-:S04]  /*5020*/  LEA R130, P5, R131, UR10, 0x2 ;  /* 0x0000000a83827c11 */ /* 0x000fc8000f8a10ff */
[----:B------:R-:W-:Y:S01]  /*5030*/  LEA.HI.X R131, R131, UR11, R132, 0x2, P5 ;  /* 0x0000000b83837c11 */ /* 0x000fe2000a8f1484 */
[----:B0-----:R-:W-:Y:S08]  /*5040*/  @!P3 BRA `(.L_x_94) ;  /* 0x000000000004b947 */ /* 0x001ff00003800000 */
[----:B------:R0:W5:Y:S02]  /*5050*/  LDG.E.LTC128B R216, desc[UR14][R130.64] ;  /* 0x0000000e82d87981 */ /* 0x000164000c1e1920 */
.L_x_94:
[----:B------:R-:W-:Y:S05]  /*5060*/  BSYNC B1 ;  /* 0x0000000000017941 */ /* 0x000fea0003800000 */
.L_x_93:
[----:B------:R-:W-:Y:S01]  /*5070*/  IADD3 R210, P5, R208, R154, RZ ;  /* 0x0000009ad0d27210 */ /* 0x000fe20007fbe0ff */
[----:B0-----:R-:W-:Y:S01]  /*5080*/  IMAD.WIDE.U32 R130, R156, 0x160, R164 ;  /* 0x000001609c827825 */ /* 0x001fe200078e00a4 */
[----:B------:R-:W-:Y:S02]  /*5090*/  BSSY B1, `(.L_x_95) ;  /* 0x000000c000017945 */ /* 0x000fe40003800000 */
[----:B------:R-:W-:Y:S01]  /*50a0*/  IADD3.X R211, R155, R18, R209, P5, !PT ;  /* 0x000000129bd37210 */ /* 0x000fe20002ffe4d1 */
[----:B------:R-:W-:Y:S01]  /*50b0*/  IMAD.IADD R131, R17, 0x1, R131 ;  /* 0x0000000111837824 */ /* 0x000fe200078e0283 */
[----:B------:R-:W-:Y:S01]  /*50c0*/  ISETP.GT.AND P5, PT, R12, 0x58, P1 ;  /* 0x000000580c00780c */ /* 0x000fe20000fa4270 */
[----:B-----5:R-:W-:-:S04]  /*50d0*/  IMAD R17, R216, R15, RZ ;  /* 0x0000000fd8117224 */ /* 0x020fc800078e02ff */
[----:B------:R-:W-:Y:S02]  /*50e0*/  IMAD R17, R133, R16, R17 ;  /* 0x0000001085117224 */ /* 0x000fe400078e0211 */
[----:B------:R-:W-:-:S03]  /*50f0*/  IMAD.WIDE.U32 R132, R11, R154, R210 ;  /* 0x0000009a0b847225 */ /* 0x000fc600078e00d2 */
[----:B------:R0:W-:Y:S01]  /*5100*/  @P3 STG.E desc[UR14][R130.64], R17 ;  /* 0x0000001182003986 */ /* 0x0001e2000c10190e */
[----:B------:R-:W-:-:S04]  /*5110*/  IADD3 R208, P3, R158, R132, RZ ;  /* 0x000000849ed07210 */ /* 0x000fc80007f7e0ff */
[----:B------:R-:W-:Y:S01]  /*5120*/  IADD3.X R209, R159, R8, R133, P3, !PT ;  /* 0x000000089fd17210 */ /* 0x000fe20001ffe485 */
[----:B------:R-:W-:Y:S08]  /*5130*/  @!P5 BRA `(.L_x_96) ;  /* 0x000000000004d947 */ /* 0x000ff00003800000 */
[----:B------:R2:W5:Y:S02]  /*5140*/  LDG.E.LTC128B R216, desc[UR14][R204.64+0x20] ;  /* 0x0000200eccd87981 */ /* 0x000564000c1e1920 */
.L_x_96:
[----:B------:R-:W-:Y:S05]  /*5150*/  BSYNC B1 ;  /* 0x0000000000017941 */ /* 0x000fea0003800000 */
.L_x_95:
[----:B0----5:R-:W-:Y:S01]  /*5160*/  IMAD R17, R216, R15, RZ ;  /* 0x0000000fd8117224 */ /* 0x021fe200078e02ff */
[----:B------:R-:W-:Y:S01]  /*5170*/  BSSY B1, `(.L_x_97) ;  /* 0x000000d000017945 */ /* 0x000fe20003800000 */
[----:B------:R-:W-:Y:S01]  /*5180*/  IMAD.WIDE.U32 R208, R5, UR8, R208 ;  /* 0x0000000805d07c25 */ /* 0x000fe2000f8e00d0 */
[----:B------:R-:W-:-:S03]  /*5190*/  ISETP.GT.AND P3, PT, R12, 0x60, P2 ;  /* 0x000000600c00780c */ /* 0x000fc60001764270 */
[----:B------:R-:W-:Y:S01]  /*51a0*/  IMAD R217, R134, R16, R17 ;  /* 0x0000001086d97224 */ /* 0x000fe200078e0211 */
[----:B------:R-:W-:Y:S01]  /*51b0*/  LEA R132, P6, R208, UR10, 0x2 ;  /* 0x0000000ad0847c11 */ /* 0x000fe2000f8c10ff */
[----:B------:R-:W-:Y:S02]  /*51c0*/  IMAD.IADD R17, R9, 0x1, R209 ;  /* 0x0000000109117824 */ /* 0x000fe400078e02d1 */
[----:B------:R-:W-:Y:S01]  /*51d0*/  IMAD.WIDE.U32 R212, R154, 0x7, R212 ;  /* 0x000000079ad47825 */ /* 0x000fe200078e00d4 */
[----:B------:R0:W-:Y:S01]  /*51e0*/  @P5 STG.E desc[UR14][R206.64+0x20], R217 ;  /* 0x000020d9ce005986 */ /* 0x0001e2000c10190e */
[----:B------:R-:W-:Y:S02]  /*51f0*/  ISETP.GT.AND P5, PT, R12, 0x59, P1 ;  /* 0x000000590c00780c */ /* 0x000fe40000fa4270 */
[----:B------:R-:W-:Y:S01]  /*5200*/  LEA.HI.X R133, R208, UR11, R17, 0x2, P6 ;  /* 0x0000000bd0857c11 */ /* 0x000fe2000b0f1411 */
[----:B------:R-:W-:-:S10]  /*5210*/  IMAD.IADD R19, R18, 0x1, R213 ;  /* 0x0000000112137824 */ /* 0x000fd400078e02d5 */
[----:B0-----:R-:W-:Y:S05]  /*5220*/  @!P5 BRA `(.L_x_98) ;  /* 0x000000000004d947 */ /* 0x001fea0003800000 */
[----:B------:R0:W5:Y:S02]  /*5230*/  LDG.E.LTC128B R216, desc[UR14][R132.64+0x20] ;  /* 0x0000200e84d87981 */ /* 0x000164000c1e1920 */
.L_x_98:
[----:B------:R-:W-:Y:S05]  /*5240*/  BSYNC B1 ;  /* 0x0000000000017941 */ /* 0x000fea0003800000 */
.L_x_97:
[----:B-----5:R-:W-:Y:S01]  /*5250*/  IMAD R17, R216, R15, RZ ;  /* 0x0000000fd8117224 */ /* 0x020fe200078e02ff */
[----:B------:R-:W-:Y:S01]  /*5260*/  IADD3 R208, P6, R152, R212, RZ ;  /* 0x000000d498d07210 */ /* 0x000fe20007fde0ff */
[----:B------:R-:W-:Y:S02]  /*5270*/  IMAD.MOV.U32 R220, RZ, RZ, R216 ;  /* 0x000000ffffdc7224 */ /* 0x000fe400078e00d8 */
[----:B------:R-:W-:Y:S02]  /*5280*/  IMAD R217, R135, R16, R17 ;  /* 0x0000001087d97224 */ /* 0x000fe400078e0211 */
[----:B------:R-:W-:Y:S01]  /*5290*/  IMAD.X R17, R19, 0x1, R23, P6 ;  /* 0x0000000113117824 */ /* 0x000fe200030e0617 */
[C---:B------:R-:W-:Y:S02]  /*52a0*/  LEA R134, P6, R208.reuse, UR10, 0x2 ;  /* 0x0000000ad0867c11 */ /* 0x040fe4000f8c10ff */
[----:B------:R1:W-:Y:S02]  /*52b0*/  @P5 STG.E desc[UR14][R130.64+0x20], R217 ;  /* 0x000020d982005986 */ /* 0x0003e4000c10190e */
[----:B------:R-:W-:-:S05]  /*52c0*/  LEA.HI.X R135, R208, UR11, R17, 0x2, P6 ;  /* 0x0000000bd0877c11 */ /* 0x000fca000b0f1411 */
[----:B------:R-:W2:Y:S01]  /*52d0*/  @P3 LDG.E.LTC128B R220, desc[UR14][R134.64] ;  /* 0x0000000e86dc3981 */ /* 0x000ea2000c1e1920 */
[----:B------:R-:W-:Y:S01]  /*52e0*/  IMAD R17, R157, 0x180, RZ ;  /* 0x000001809d117824 */ /* 0x000fe200078e02ff */
[----:B------:R-:W-:Y:S01]  /*52f0*/  IADD3 R212, P5, R212, R154, RZ ;  /* 0x0000009ad4d47210 */ /* 0x000fe20007fbe0ff */
[----:B------:R-:W-:Y:S01]  /*5300*/  IMAD.WIDE.U32 R208, R156, 0x180, R172 ;  /* 0x000001809cd07825 */ /* 0x000fe200078e00ac */
[----:B------:R-:W-:Y:S03]  /*5310*/  BSSY B1, `(.L_x_99) ;  /* 0x0000010000017945 */ /* 0x000fe60003800000 */
[----:B------:R-:W-:Y:S02]  /*5320*/  IMAD.IADD R209, R209, 0x1, R17 ;  /* 0x00000001d1d17824 */ /* 0x000fe400078e0211 */
[----:B------:R-:W-:-:S03]  /*5330*/  IMAD.WIDE.U32 R214, R154, 0x7, R214 ;  /* 0x000000079ad67825 */ /* 0x000fc600078e00d6 */
[----:B------:R-:W-:-:S04]  /*5340*/  IADD3 R216, P6, R214, R154, RZ ;  /* 0x0000009ad6d87210 */ /* 0x000fc80007fde0ff */
[----:B-1----:R-:W-:Y:S01]  /*5350*/  IADD3.X R217, R155, R18, R215, P6, !PT ;  /* 0x000000129bd97210 */ /* 0x002fe200037fe4d7 */
[----:B--2---:R-:W-:-:S04]  /*5360*/  IMAD R213, R220, R15, RZ ;  /* 0x0000000fdcd57224 */ /* 0x004fc800078e02ff */
[----:B------:R-:W-:Y:S02]  /*5370*/  IMAD R219, R136, R16, R213 ;  /* 0x0000001088db7224 */ /* 0x000fe400078e02d5 */
[----:B------:R-:W-:Y:S01]  /*5380*/  IMAD.X R213, R19, 0x1, R155, P5 ;  /* 0x0000000113d57824 */ /* 0x000fe200028e069b */
[----:B------:R-:W-:Y:S02]  /*5390*/  IADD3 R19, P5, R212, R152, RZ ;  /* 0x00000098d4137210 */ /* 0x000fe40007fbe0ff */
[----:B------:R1:W-:Y:S01]  /*53a0*/  @P3 STG.E desc[UR14][R208.64], R219 ;  /* 0x000000dbd0003986 */ /* 0x0003e2000c10190e */
[----:B------:R-:W-:Y:S02]  /*53b0*/  ISETP.GT.AND P3, PT, R12, 0x61, P2 ;  /* 0x000000610c00780c */ /* 0x000fe40001764270 */
[----:B------:R-:W-:Y:S01]  /*53c0*/  IMAD.X R136, R213, 0x1, R23, P5 ;  /* 0x00000001d5887824 */ /* 0x000fe200028e0617 */
[----:B------:R-:W-:-:S04]  /*53d0*/  LEA R134, P5, R19, UR10, 0x2 ;  /* 0x0000000a13867c11 */ /* 0x000fc8000f8a10ff */
[----:B------:R-:W-:-:S06]  /*53e0*/  LEA.HI.X R135, R19, UR11, R136, 0x2, P5 ;  /* 0x0000000b13877c11 */ /* 0x000fcc000a8f1488 */
[----:B-1----:R-:W-:Y:S05]  /*53f0*/  @!P3 BRA `(.L_x_100) ;  /* 0x000000000004b947 */ /* 0x002fea0003800000 */
[----:B------:R1:W5:Y:S02]  /*5400*/  LDG.E.LTC128B R220, desc[UR14][R134.64] ;  /* 0x0000000e86dc7981 */ /* 0x000364000c1e1920 */
.L_x_100:
[----:B------:R-:W-:Y:S05]  /*5410*/  BSYNC B1 ;  /* 0x0000000000017941 */ /* 0x000fea0003800000 */
.L_x_99:
[----:B-1----:R-:W-:Y:S01]  /*5420*/  IMAD.WIDE.U32 R134, R11, R154, R216 ;  /* 0x0000009a0b867225 */ /* 0x002fe200078e00d8 */
[----:B------:R-:W-:Y:S02]  /*5430*/  BSSY B1, `(.L_x_101) ;  /* 0x0000019000017945 */ /* 0x000fe40003800000 */
[----:B------:R-:W-:-:S04]  /*5440*/  IADD3 R214, P5, R158, R134, RZ ;  /* 0x000000869ed67210 */ /* 0x000fc80007fbe0ff */
[----:B------:R-:W-:Y:S01]  /*5450*/  IADD3.X R215, R159, R8, R135, P5, !PT ;  /* 0x000000089fd77210 */ /* 0x000fe20002ffe487 */
[----:B------:R-:W-:-:S04]  /*5460*/  IMAD.WIDE.U32 R134, R154, 0x7, R210 ;  /* 0x000000079a867825 */ /* 0x000fc800078e00d2 */
[----:B------:R-:W-:Y:S01]  /*5470*/  IMAD.WIDE.U32 R210, R5, UR8, R214 ;  /* 0x0000000805d27c25 */ /* 0x000fe2000f8e00d6 */
[----:B------:R-:W-:-:S03]  /*5480*/  IADD3 R214, P5, R134, R154, RZ ;  /* 0x0000009a86d67210 */ /* 0x000fc60007fbe0ff */
[----:B------:R-:W-:Y:S01]  /*5490*/  IMAD.IADD R19, R9, 0x1, R211 ;  /* 0x0000000109137824 */ /* 0x000fe200078e02d3 */
[----:B------:R-:W-:Y:S02]  /*54a0*/  IADD3.X R215, R155, R18, R135, P5, !PT ;  /* 0x000000129bd77210 */ /* 0x000fe40002ffe487 */
[----:B------:R-:W-:-:S04]  /*54b0*/  LEA R134, P5, R210, UR10, 0x2 ;  /* 0x0000000ad2867c11 */ /* 0x000fc8000f8a10ff */
[----:B------:R-:W-:Y:S01]  /*54c0*/  LEA.HI.X R135, R210, UR11, R19, 0x2, P5 ;  /* 0x0000000bd2877c11 */ /* 0x000fe2000a8f1413 */
[----:B------:R-:W-:-:S04]  /*54d0*/  IMAD.WIDE.U32 R210, R11, R154, R214 ;  /* 0x0000009a0bd27225 */ /* 0x000fc800078e00d6 */
[----:B-----5:R-:W-:Y:S01]  /*54e0*/  IMAD R19, R220, R15, RZ ;  /* 0x0000000fdc137224 */ /* 0x020fe200078e02ff */
[----:B------:R-:W-:-:S03]  /*54f0*/  IADD3 R218, P5, R158, R210, RZ ;  /* 0x000000d29eda7210 */ /* 0x000fc60007fbe0ff */
[----:B------:R-:W-:Y:S01]  /*5500*/  IMAD R19, R137, R16, R19 ;  /* 0x0000001089137224 */ /* 0x000fe200078e0213 */
[----:B------:R-:W-:Y:S01]  /*5510*/  IADD3.X R219, R159, R8, R211, P5, !PT ;  /* 0x000000089fdb7210 */ /* 0x000fe20002ffe4d3 */
[----:B------:R-:W-:Y:S01]  /*5520*/  IMAD.WIDE.U32 R210, R156, 0x180, R164 ;  /* 0x000001809cd27825 */ /* 0x000fe200078e00a4 */
[----:B------:R-:W-:-:S03]  /*5530*/  ISETP.GT.AND P5, PT, R12, 0x60, P1 ;  /* 0x000000600c00780c */ /* 0x000fc60000fa4270 */
[----:B------:R-:W-:Y:S02]  /*5540*/  IMAD.IADD R211, R17, 0x1, R211 ;  /* 0x0000000111d37824 */ /* 0x000fe400078e02d3 */
[----:B------:R-:W-:-:S03]  /*5550*/  IMAD.WIDE.U32 R218, R5, UR8, R218 ;  /* 0x0000000805da7c25 */ /* 0x000fc6000f8e00da */
[----:B------:R1:W-:Y:S01]  /*5560*/  @P3 STG.E desc[UR14][R210.64], R19 ;  /* 0x00000013d2003986 */ /* 0x0003e2000c10190e */
[----:B------:R-:W-:Y:S01]  /*5570*/  IMAD.IADD R17, R9, 0x1, R219 ;  /* 0x0000000109117824 */ /* 0x000fe200078e02db */
[----:B------:R-:W-:-:S04]  /*5580*/  LEA R136, P6, R218, UR10, 0x2 ;  /* 0x0000000ada887c11 */ /* 0x000fc8000f8c10ff */
[----:B------:R-:W-:Y:S01]  /*5590*/  LEA.HI.X R137, R218, UR11, R17, 0x2, P6 ;  /* 0x0000000bda897c11 */ /* 0x000fe2000b0f1411 */
[----:B------:R-:W-:Y:S08]  /*55a0*/  @!P5 BRA `(.L_x_102) ;  /* 0x000000000004d947 */ /* 0x000ff00003800000 */
[----:B------:R2:W5:Y:S02]  /*55b0*/  LDG.E.LTC128B R220, desc[UR14][R134.64+0x20] ;  /* 0x0000200e86dc7981 */ /* 0x000564000c1e1920 */
.L_x_102:
[----:B------:R-:W-:Y:S05]  /*55c0*/  BSYNC B1 ;  /* 0x0000000000017941 */ /* 0x000fea0003800000 */
.L_x_101:
[----:B-----5:R-:W-:Y:S01]  /*55d0*/  IMAD R17, R220, R15, RZ ;  /* 0x0000000fdc117224 */ /* 0x020fe200078e02ff */
[----:B------:R-:W-:Y:S01]  /*55e0*/  ISETP.GT.AND P6, PT, R12, 0x61, P1 ;  /* 0x000000610c00780c */ /* 0x000fe20000fc4270 */
[----:B------:R-:W-:Y:S01]  /*55f0*/  BSSY B1, `(.L_x_103) ;  /* 0x0000006000017945 */ /* 0x000fe20003800000 */
[----:B------:R-:W-:-:S04]  /*5600*/  IMAD.WIDE.U32 R212, R154, 0x7, R212 ;  /* 0x000000079ad47825 */ /* 0x000fc800078e00d4 */
[----:B------:R-:W-:-:S05]  /*5610*/  IMAD R17, R138, R16, R17 ;  /* 0x000000108a117224 */ /* 0x000fca00078e0211 */
[----:B------:R0:W-:Y:S02]  /*5620*/  @P5 STG.E desc[UR14][R208.64+0x20], R17 ;  /* 0x00002011d0005986 */ /* 0x0001e4000c10190e */
[----:B------:R-:W-:Y:S05]  /*5630*/  @!P6 BRA `(.L_x_104) ;  /* 0x000000000004e947 */ /* 0x000fea0003800000 */
[----:B------:R0:W5:Y:S02]  /*5640*/  LDG.E.LTC128B R220, desc[UR14][R136.64+0x20] ;  /* 0x0000200e88dc7981 */ /* 0x000164000c1e1920 */
.L_x_104:
[----:B------:R-:W-:Y:S05]  /*5650*/  BSYNC B1 ;  /* 0x0000000000017941 */ /* 0x000fea0003800000 */
.L_x_103:
[----:B0----5:R-:W-:Y:S01]  /*5660*/  IMAD R17, R220, R15, RZ ;  /* 0x0000000fdc117224 */ /* 0x021fe200078e02ff */
[----:B------:R-:W-:Y:S01]  /*5670*/  ISETP.GT.AND P3, PT, R12, 0x68, P2 ;  /* 0x000000680c00780c */ /* 0x000fe20001764270 */
[----:B-1----:R-:W-:Y:S02]  /*5680*/  IMAD.IADD R19, R18, 0x1, R213 ;  /* 0x0000000112137824 */ /* 0x002fe400078e02d5 */
[----:B------:R-:W-:Y:S01]  /*5690*/  IMAD R219, R139, R16, R17 ;  /* 0x000000108bdb7224 */ /* 0x000fe200078e0211 */
[----:B------:R-:W-:Y:S01]  /*56a0*/  IADD3 R17, P5, R152, R212, RZ ;  /* 0x000000d498117210 */ /* 0x000fe20007fbe0ff */
[----:B------:R-:W-:-:S03]  /*56b0*/  IMAD.MOV.U32 R224, RZ, RZ, R220 ;  /* 0x000000ffffe07224 */ /* 0x000fc600078e00dc */
[----:B------:R0:W-:Y:S01]  /*56c0*/  @P6 STG.E desc[UR14][R210.64+0x20], R219 ;  /* 0x000020dbd2006986 */ /* 0x0001e2000c10190e */
[----:B------:R-:W-:Y:S01]  /*56d0*/  IMAD.X R218, R19, 0x1, R23, P5 ;  /* 0x0000000113da7824 */ /* 0x000fe200028e0617 */
[----:B------:R-:W-:-:S04]  /*56e0*/  LEA R138, P5, R17, UR10, 0x2 ;  /* 0x0000000a118a7c11 */ /* 0x000fc8000f8a10ff */
[----:B------:R-:W-:-:S05]  /*56f0*/  LEA.HI.X R139, R17, UR11, R218, 0x2, P5 ;  /* 0x0000000b118b7c11 */ /* 0x000fca000a8f14da */
[----:B------:R-:W2:Y:S01]  /*5700*/  @P3 LDG.E.LTC128B R224, desc[UR14][R138.64] ;  /* 0x0000000e8ae03981 */ /* 0x000ea2000c1e1920 */
[----:B------:R-:W-:Y:S01]  /*5710*/  IADD3 R220, P5, R212, R154, RZ ;  /* 0x0000009ad4dc7210 */ /* 0x000fe20007fbe0ff */
[----:B------:R-:W-:Y:S01]  /*5720*/  IMAD.WIDE.U32 R212, R156, 0x1a0, R172 ;  /* 0x000001a09cd47825 */ /* 0x000fe200078e00ac */
[----:B------:R-:W-:Y:S03]  /*5730*/  BSSY B1, `(.L_x_105) ;  /* 0x0000011000017945 */ /* 0x000fe60003800000 */
[----:B------:R-:W-:-:S04]  /*5740*/  IMAD.WIDE.U32 R216, R154, 0x7, R216 ;  /* 0x000000079ad87825 */ /* 0x000fc800078e00d8 */
[----:B------:R-:W-:Y:S01]  /*5750*/  IMAD.X R221, R19, 0x1, R155, P5 ;  /* 0x0000000113dd7824 */ /* 0x000fe200028e069b */
[----:B------:R-:W-:Y:S01]  /*5760*/  IADD3 R19, P5, R220, R152, RZ ;  /* 0x00000098dc137210 */ /* 0x000fe20007fbe0ff */
[----:B--2---:R-:W-:-:S04]  /*5770*/  IMAD R17, R224, R15, RZ ;  /* 0x0000000fe0117224 */ /* 0x004fc800078e02ff */
[----:B------:R-:W-:Y:S02]  /*5780*/  IMAD R225, R140, R16, R17 ;  /* 0x000000108ce17224 */ /* 0x000fe400078e0211 */
[----:B------:R-:W-:Y:S02]  /*5790*/  IMAD R17, R157, 0x1a0, RZ ;  /* 0x000001a09d117824 */ /* 0x000fe400078e02ff */
[----:B------:R-:W-:Y:S01]  /*57a0*/  IMAD.X R140, R221, 0x1, R23, P5 ;  /* 0x00000001dd8c7824 */ /* 0x000fe200028e0617 */
[----:B------:R-:W-:Y:S01]  /*57b0*/  LEA R138, P5, R19, UR10, 0x2 ;  /* 0x0000000a138a7c11 */ /* 0x000fe2000f8a10ff */
[----:B------:R-:W-:-:S03]  /*57c0*/  IMAD.IADD R213, R213, 0x1, R17 ;  /* 0x00000001d5d57824 */ /* 0x000fc600078e0211 */
[----:B------:R-:W-:Y:S02]  /*57d0*/  LEA.HI.X R139, R19, UR11, R140, 0x2, P5 ;  /* 0x0000000b138b7c11 */ /* 0x000fe4000a8f148c */
[----:B------:R0:W-:Y:S01]  /*57e0*/  @P3 STG.E desc[UR14][R212.64], R225 ;  /* 0x000000e1d4003986 */ /* 0x0001e2000c10190e */
[----:B------:R-:W-:-:S04]  /*57f0*/  IADD3 R222, P3, R216, R154, RZ ;  /* 0x0000009ad8de7210 */ /* 0x000fc80007f7e0ff */
[----:B------:R-:W-:Y:S02]  /*5800*/  IADD3.X R223, R155, R18, R217, P3, !PT ;  /* 0x000000129bdf7210 */ /* 0x000fe40001ffe4d9 */
[----:B------:R-:W-:-:S13]  /*5810*/  ISETP.GT.AND P3, PT, R12, 0x69, P2 ;  /* 0x000000690c00780c */ /* 0x000fda0001764270 */
[----:B0-----:R-:W-:Y:S05]  /*5820*/  @!P3 BRA `(.L_x_106) ;  /* 0x000000000004b947 */ /* 0x001fea0003800000 */
[----:B------:R0:W5:Y:S02]  /*5830*/  LDG.E.LTC128B R224, desc[UR14][R138.64] ;  /* 0x0000000e8ae07981 */ /* 0x000164000c1e1920 */
.L_x_106:
[----:B------:R-:W-:Y:S05]  /*5840*/  BSYNC B1 ;  /* 0x0000000000017941 */ /* 0x000fea0003800000 */
.L_x_105:
[----:B0-----:R-:W-:Y:S01]  /*5850*/  IMAD.WIDE.U32 R138, R11, R154, R222 ;  /* 0x0000009a0b8a7225 */ /* 0x001fe200078e00de */
        /* <DEDUP_REMOVED lines=25> */
.L_x_108:
[----:B------:R-:W-:Y:S05]  /*59f0*/  BSYNC B1 ;  /* 0x0000000000017941 */ /* 0x000fea0003800000 */
.L_x_107:
        /* <DEDUP_REMOVED lines=8> */
.L_x_110:
[----:B------:R-:W-:Y:S05]  /*5a80*/  BSYNC B1 ;  /* 0x0000000000017941 */ /* 0x000fea0003800000 */
.L_x_109:
[----:B--2--5:R-:W-:Y:S01]  /*5a90*/  IMAD R17, R224, R15, RZ ;  /* 0x0000000fe0117224 */ /* 0x024fe200078e02ff */
[----:B------:R-:W-:Y:S01]  /*5aa0*/  ISETP.GT.AND P3, PT, R12, 0x70, P2 ;  /* 0x000000700c00780c */ /* 0x000fe20001764270 */
[----:B0-----:R-:W-:Y:S02]  /*5ab0*/  IMAD.IADD R19, R18, 0x1, R221 ;  /* 0x0000000112137824 */ /* 0x001fe400078e02dd */
        /* <DEDUP_REMOVED lines=8> */
[----:B------:R-:W-:Y:S01]  /*5b40*/  IMAD.WIDE.U32 R218, R156, 0x1c0, R172 ;  /* 0x000001c09cda7825 */ /* 0x000fe200078e00ac */
[----:B------:R-:W-:Y:S01]  /*5b50*/  IADD3 R220, P5, R220, R154, RZ ;  /* 0x0000009adcdc7210 */ /* 0x000fe20007fbe0ff */
[----:B------:R-:W-:Y:S02]  /*5b60*/  BSSY B1, `(.L_x_111) ;  /* 0x0000011000017945 */ /* 0x000fe40003800000 */
        /* <DEDUP_REMOVED lines=16> */
.L_x_112:
[----:B------:R-:W-:Y:S05]  /*5c70*/  BSYNC B1 ;  /* 0x0000000000017941 */ /* 0x000fea0003800000 */
.L_x_111:
        /* <DEDUP_REMOVED lines=11> */
[----:B------:R-:W-:-:S03]  /*5d30*/  IMAD.WIDE.U32 R216, R11, R154, R224 ;  /* 0x0000009a0bd87225 */ /* 0x000fc600078e00e0 */
[----:B------:R-:W-:-:S04]  /*5d40*/  IADD3 R222, P5, R158, R216, RZ ;  /* 0x000000d89ede7210 */ /* 0x000fc80007fbe0ff */
[----:B------:R-:W-:Y:S01]  /*5d50*/  IADD3.X R223, R159, R8, R217, P5, !PT ;  /* 0x000000089fdf7210 */ /* 0x000fe20002ffe4d9 */
[----:B------:R-:W-:Y:S01]  /*5d60*/  IMAD.WIDE.U32 R216, R156, 0x1c0, R164 ;  /* 0x000001c09cd87825 */ /* 0x000fe200078e00a4 */
[----:B------:R-:W-:-:S03]  /*5d70*/  ISETP.GT.AND P5, PT, R12, 0x70, P1 ;  /* 0x000000700c00780c */ /* 0x000fc60000fa4270 */
[----:B------:R-:W-:Y:S02]  /*5d80*/  IMAD.IADD R217, R17, 0x1, R217 ;  /* 0x0000000111d97824 */ /* 0x000fe400078e02d9 */
[----:B-----5:R-:W-:Y:S02]  /*5d90*/  IMAD R17, R228, R15, RZ ;  /* 0x0000000fe4117224 */ /* 0x020fe400078e02ff */
[----:B------:R-:W-:-:S04]  /*5da0*/  IMAD.WIDE.U32 R222, R5, UR8, R222 ;  /* 0x0000000805de7c25 */ /* 0x000fc8000f8e00de */
[----:B------:R-:W-:Y:S01]  /*5db0*/  IMAD R19, R145, R16, R17 ;  /* 0x0000001091137224 */ /* 0x000fe200078e0211 */
[----:B------:R-:W-:Y:S01]  /*5dc0*/  LEA R144, P6, R222, UR10, 0x2 ;  /* 0x0000000ade907c11 */ /* 0x000fe2000f8c10ff */
[----:B------:R-:W-:-:S03]  /*5dd0*/  IMAD.IADD R17, R9, 0x1, R223 ;  /* 0x0000000109117824 */ /* 0x000fc600078e02df */
[----:B------:R0:W-:Y:S02]  /*5de0*/  @P3 STG.E desc[UR14][R216.64], R19 ;  /* 0x00000013d8003986 */ /* 0x0001e4000c10190e */
[----:B------:R-:W-:Y:S01]  /*5df0*/  LEA.HI.X R145, R222, UR11, R17, 0x2, P6 ;  /* 0x0000000bde917c11 */ /* 0x000fe2000b0f1411 */
[----:B------:R-:W-:Y:S01]  /*5e00*/  IMAD.MOV.U32 R222, RZ, RZ, R228 ;  /* 0x000000ffffde7224 */ /* 0x000fe200078e00e4 */
[----:B------:R-:W-:Y:S06]  /*5e10*/  @!P5 BRA `(.L_x_114) ;  /* 0x000000000004d947 */ /* 0x000fec0003800000 */
[----:B------:R2:W5:Y:S02]  /*5e20*/  LDG.E.LTC128B R222, desc[UR14][R142.64+0x20] ;  /* 0x0000200e8ede7981 */ /* 0x000564000c1e1920 */
.L_x_114:
[----:B------:R-:W-:Y:S05]  /*5e30*/  BSYNC B1 ;  /* 0x0000000000017941 */ /* 0x000fea0003800000 */
.L_x_113:
        /* <DEDUP_REMOVED lines=8> */
.L_x_116:
[----:B------:R-:W-:Y:S05]  /*5ec0*/  BSYNC B1 ;  /* 0x0000000000017941 */ /* 0x000fea0003800000 */
.L_x_115:
[----:B0----5:R-:W-:Y:S01]  /*5ed0*/  IMAD R17, R222, R15, RZ ;  /* 0x0000000fde117224 */ /* 0x021fe200078e02ff */
[----:B------:R-:W-:Y:S02]  /*5ee0*/  IADD3 R19, P6, R152, R220, RZ ;  /* 0x000000dc98137210 */ /* 0x000fe40007fde0ff */
[----:B------:R-:W-:Y:S01]  /*5ef0*/  ISETP.GT.AND P5, PT, R12, 0x78, P2 ;  /* 0x000000780c00780c */ /* 0x000fe200017a4270 */
[----:B------:R-:W-:Y:S02]  /*5f00*/  IMAD R153, R147, R16, R17 ;  /* 0x0000001093997224 */ /* 0x000fe400078e0211 */
[----:B------:R-:W-:-:S03]  /*5f10*/  IMAD.IADD R17, R18, 0x1, R221 ;  /* 0x0000000112117824 */ /* 0x000fc600078e02dd */
[----:B------:R0:W-:Y:S01]  /*5f20*/  @P3 STG.E desc[UR14][R216.64+0x20], R153 ;  /* 0x00002099d8003986 */ /* 0x0001e2000c10190e */
[----:B------:R-:W-:Y:S01]  /*5f30*/  IMAD.X R22, R17, 0x1, R23, P6 ;  /* 0x0000000111167824 */ /* 0x000fe200030e0617 */
[----:B------:R-:W-:-:S04]  /*5f40*/  LEA R146, P6, R19, UR10, 0x2 ;  /* 0x0000000a13927c11 */ /* 0x000fc8000f8c10ff */
[----:B------:R-:W-:Y:S01]  /*5f50*/  LEA.HI.X R147, R19, UR11, R22, 0x2, P6 ;  /* 0x0000000b13937c11 */ /* 0x000fe2000b0f1416 */
[----:B------:R-:W-:-:S06]  /*5f60*/  IMAD.MOV.U32 R22, RZ, RZ, R222 ;  /* 0x000000ffff167224 */ /* 0x000fcc00078e00de */
[----:B------:R1:W2:Y:S01]  /*5f70*/  @P5 LDG.E.LTC128B R22, desc[UR14][R146.64] ;  /* 0x0000000e92165981 */ /* 0x0002a2000c1e1920 */
[----:B------:R-:W-:Y:S01]  /*5f80*/  IMAD.WIDE.U32 R226, R154, 0x7, R226 ;  /* 0x000000079ae27825 */ /* 0x000fe200078e00e2 */
[----:B------:R-:W-:Y:S01]  /*5f90*/  ISETP.GT.AND P2, PT, R12, 0x79, P2 ;  /* 0x000000790c00780c */ /* 0x000fe20001744270 */
[----:B------:R-:W-:Y:S02]  /*5fa0*/  BSSY B1, `(.L_x_117) ;  /* 0x0000019000017945 */ /* 0x000fe40003800000 */
[----:B------:R-:W-:Y:S01]  /*5fb0*/  IMAD.WIDE.U32 R224, R154, 0x7, R224 ;  /* 0x000000079ae07825 */ /* 0x000fe200078e00e0 */
[----:B------:R-:W-:-:S04]  /*5fc0*/  IADD3 R222, P3, R226, R154, RZ ;  /* 0x0000009ae2de7210 */ /* 0x000fc80007f7e0ff */
[----:B------:R-:W-:Y:S02]  /*5fd0*/  IADD3.X R223, R155, R18, R227, P3, !PT ;  /* 0x000000129bdf7210 */ /* 0x000fe40001ffe4e3 */
[-C--:B------:R-:W-:Y:S01]  /*5fe0*/  IADD3 R224, P3, R224, R154.reuse, RZ ;  /* 0x0000009ae0e07210 */ /* 0x080fe20007f7e0ff */
[----:B------:R-:W-:-:S03]  /*5ff0*/  IMAD.WIDE.U32 R222, R11, R154, R222 ;  /* 0x0000009a0bde7225 */ /* 0x000fc600078e00de */
[----:B------:R-:W-:Y:S02]  /*6000*/  IADD3.X R225, R155, R18, R225, P3, !PT ;  /* 0x000000129be17210 */ /* 0x000fe40001ffe4e1 */
[----:B------:R-:W-:Y:S01]  /*6010*/  IADD3 R18, P3, R158, R222, RZ ;  /* 0x000000de9e127210 */ /* 0x000fe20007f7e0ff */
[----:B------:R-:W-:-:S03]  /*6020*/  IMAD.WIDE.U32 R224, R11, R154, R224 ;  /* 0x0000009a0be07225 */ /* 0x000fc600078e00e0 */
[----:B------:R-:W-:Y:S02]  /*6030*/  IADD3.X R19, R159, R8, R223, P3, !PT ;  /* 0x000000089f137210 */ /* 0x000fe40001ffe4df */
[----:B------:R-:W-:Y:S01]  /*6040*/  IADD3 R158, P6, R158, R224, RZ ;  /* 0x000000e09e9e7210 */ /* 0x000fe20007fde0ff */
[----:B------:R-:W-:-:S03]  /*6050*/  IMAD.WIDE.U32 R18, R5, UR8, R18 ;  /* 0x0000000805127c25 */ /* 0x000fc6000f8e0012 */
[----:B------:R-:W-:Y:S02]  /*6060*/  IADD3.X R159, R159, R8, R225, P6, !PT ;  /* 0x000000089f9f7210 */ /* 0x000fe400037fe4e1 */
[----:B------:R-:W-:Y:S01]  /*6070*/  IADD3 R154, P3, P6, R152, R154, R220 ;  /* 0x0000009a989a7210 */ /* 0x000fe20007e7e0dc */
[----:B0-----:R-:W-:-:S03]  /*6080*/  IMAD.WIDE.U32 R152, R156, 0x1e0, R172 ;  /* 0x000001e09c987825 */ /* 0x001fc600078e00ac */
[----:B------:R-:W-:Y:S01]  /*6090*/  IADD3.X R17, R23, R155, R17, P3, P6 ;  /* 0x0000009b17117210 */ /* 0x000fe20001fec411 */
[----:B------:R-:W-:Y:S01]  /*60a0*/  IMAD R23, R157, 0x1e0, RZ ;  /* 0x000001e09d177824 */ /* 0x000fe200078e02ff */
[----:B-1----:R-:W-:-:S03]  /*60b0*/  LEA R146, P3, R154, UR10, 0x2 ;  /* 0x0000000a9a927c11 */ /* 0x002fc6000f8610ff */
[----:B------:R-:W-:Y:S01]  /*60c0*/  IMAD.IADD R153, R153, 0x1, R23 ;  /* 0x0000000199997824 */ /* 0x000fe200078e0217 */
[----:B------:R-:W-:Y:S01]  /*60d0*/  LEA.HI.X R147, R154, UR11, R17, 0x2, P3 ;  /* 0x0000000b9a937c11 */ /* 0x000fe200098f1411 */
[----:B--2---:R-:W-:-:S04]  /*60e0*/  IMAD R11, R22, R15, RZ ;  /* 0x0000000f160b7224 */ /* 0x004fc800078e02ff */
[----:B------:R-:W-:-:S05]  /*60f0*/  IMAD R11, R148, R16, R11 ;  /* 0x00000010940b7224 */ /* 0x000fca00078e020b */
[----:B------:R0:W-:Y:S01]  /*6100*/  @P5 STG.E desc[UR14][R152.64], R11 ;  /* 0x0000000b98005986 */ /* 0x0001e2000c10190e */
[----:B------:R-:W-:Y:S05]  /*6110*/  @!P2 BRA `(.L_x_118) ;  /* 0x000000000004a947 */ /* 0x000fea0003800000 */
[----:B------:R1:W5:Y:S02]  /*6120*/  LDG.E.LTC128B R22, desc[UR14][R146.64] ;  /* 0x0000000e92167981 */ /* 0x000364000c1e1920 */
.L_x_118:
[----:B------:R-:W-:Y:S05]  /*6130*/  BSYNC B1 ;  /* 0x0000000000017941 */ /* 0x000fea0003800000 */
.L_x_117:
[----:B0-----:R-:W-:Y:S01]  /*6140*/  IMAD.IADD R11, R9, 0x1, R19 ;  /* 0x00000001090b7824 */ /* 0x001fe200078e0213 */
[----:B-1----:R-:W-:Y:S01]  /*6150*/  LEA R146, P3, R18, UR10, 0x2 ;  /* 0x0000000a12927c11 */ /* 0x002fe2000f8610ff */
[----:B------:R-:W-:Y:S01]  /*6160*/  IMAD.WIDE.U32 R156, R156, 0x1e0, R164 ;  /* 0x000001e09c9c7825 */ /* 0x000fe200078e00a4 */
[----:B------:R-:W-:Y:S02]  /*6170*/  BSSY B1, `(.L_x_119) ;  /* 0x000000b000017945 */ /* 0x000fe40003800000 */
[----:B------:R-:W-:Y:S01]  /*6180*/  LEA.HI.X R147, R18, UR11, R11, 0x2, P3 ;  /* 0x0000000b12937c11 */ /* 0x000fe200098f140b */
[----:B-----5:R-:W-:Y:S01]  /*6190*/  IMAD R8, R22, R15, RZ ;  /* 0x0000000f16087224 */ /* 0x020fe200078e02ff */
[----:B------:R-:W-:Y:S01]  /*61a0*/  ISETP.GT.AND P3, PT, R12, 0x78, P1 ;  /* 0x000000780c00780c */ /* 0x000fe20000f64270 */
[----:B------:R-:W-:Y:S02]  /*61b0*/  IMAD.IADD R19, R23, 0x1, R157 ;  /* 0x0000000117137824 */ /* 0x000fe400078e029d */
[----:B------:R-:W-:-:S02]  /*61c0*/  IMAD R149, R149, R16, R8 ;  /* 0x0000001095957224 */ /* 0x000fc400078e0208 */
[----:B------:R-:W-:Y:S02]  /*61d0*/  IMAD.MOV.U32 R18, RZ, RZ, R156 ;  /* 0x000000ffff127224 */ /* 0x000fe400078e009c */
[----:B------:R-:W-:-:S03]  /*61e0*/  IMAD.WIDE.U32 R158, R5, UR8, R158 ;  /* 0x00000008059e7c25 */ /* 0x000fc6000f8e009e */
[----:B------:R0:W-:Y:S03]  /*61f0*/  @P2 STG.E desc[UR14][R18.64], R149 ;  /* 0x0000009512002986 */ /* 0x0001e6000c10190e */
[----:B------:R-:W-:Y:S05]  /*6200*/  @!P3 BRA `(.L_x_120) ;  /* 0x000000000004b947 */ /* 0x000fea0003800000 */
[----:B------:R1:W5:Y:S02]  /*6210*/  LDG.E.LTC128B R22, desc[UR14][R146.64+0x20] ;  /* 0x0000200e92167981 */ /* 0x000364000c1e1920 */
.L_x_120:
[----:B------:R-:W-:Y:S05]  /*6220*/  BSYNC B1 ;  /* 0x0000000000017941 */ /* 0x000fea0003800000 */
.L_x_119:
[----:B-----5:R-:W-:Y:S01]  /*6230*/  IMAD R5, R22, R15, RZ ;  /* 0x0000000f16057224 */ /* 0x020fe200078e02ff */
[----:B------:R-:W-:Y:S01]  /*6240*/  ISETP.GT.AND P2, PT, R12, 0x79, P1 ;  /* 0x000000790c00780c */ /* 0x000fe20000f44270 */
[----:B------:R-:W-:Y:S01]  /*6250*/  IMAD.IADD R9, R9, 0x1, R159 ;  /* 0x0000000109097824 */ /* 0x000fe200078e029f */
[----:B------:R-:W-:Y:S01]  /*6260*/  LEA R8, P5, R158, UR10, 0x2 ;  /* 0x0000000a9e087c11 */ /* 0x000fe2000f8a10ff */
[----:B------:R-:W-:Y:S01]  /*6270*/  IMAD R5, R150, R16, R5 ;  /* 0x0000001096057224 */ /* 0x000fe200078e0205 */
[----:B------:R-:W-:Y:S01]  /*6280*/  BSSY B1, `(.L_x_121) ;  /* 0x0000006000017945 */ /* 0x000fe20003800000 */
[----:B------:R-:W-:Y:S02]  /*6290*/  ISETP.GT.AND P1, PT, R13, 0x80, PT ;  /* 0x000000800d00780c */ /* 0x000fe40003f24270 */
[----:B------:R-:W-:Y:S01]  /*62a0*/  LEA.HI.X R9, R158, UR11, R9, 0x2, P5 ;  /* 0x0000000b9e097c11 */ /* 0x000fe2000a8f1409 */
[----:B------:R2:W-:Y:S05]  /*62b0*/  @P3 STG.E desc[UR14][R152.64+0x20], R5 ;  /* 0x0000200598003986 */ /* 0x0005ea000c10190e */
[----:B------:R-:W-:Y:S05]  /*62c0*/  @!P2 BRA `(.L_x_122) ;  /* 0x000000000004a947 */ /* 0x000fea0003800000 */
[----:B------:R0:W5:Y:S02]  /*62d0*/  LDG.E.LTC128B R22, desc[UR14][R8.64+0x20] ;  /* 0x0000200e08167981 */ /* 0x000164000c1e1920 */
.L_x_122:
[----:B------:R-:W-:Y:S05]  /*62e0*/  BSYNC B1 ;  /* 0x0000000000017941 */ /* 0x000fea0003800000 */
.L_x_121:
[----:B--2--5:R-:W-:Y:S01]  /*62f0*/  IMAD R5, R22, R15, RZ ;  /* 0x0000000f16057224 */ /* 0x024fe200078e02ff */
[----:B------:R-:W-:Y:S01]  /*6300*/  ISETP.GT.AND P3, PT, R12, RZ, P1 ;  /* 0x000000ff0c00720c */ /* 0x000fe20000f64270 */
[----:B------:R-:W-:Y:S02]  /*6310*/  BSSY B1, `(.L_x_123) ;  /* 0x0000005000017945 */ /* 0x000fe40003800000 */
[----:B------:R-:W-:-:S05]  /*6320*/  IMAD R5, R151, R16, R5 ;  /* 0x0000001097057224 */ /* 0x000fca00078e0205 */
[----:B------:R2:W-:Y:S05]  /*6330*/  @P2 STG.E desc[UR14][R18.64+0x20], R5 ;  /* 0x0000200512002986 */ /* 0x0005ea000c10190e */
[----:B------:R-:W-:Y:S05]  /*6340*/  @!P3 BRA `(.L_x_124) ;  /* 0x000000000004b947 */ /* 0x000fea0003800000 */
[----:B------:R0:W5:Y:S02]  /*6350*/  LDG.E.LTC128B R22, desc[UR14][R20.64+0x200] ;  /* 0x0002000e14167981 */ /* 0x000164000c1e1920 */
.L_x_124:
[----:B------:R-:W-:Y:S05]  /*6360*/  BSYNC B1 ;  /* 0x0000000000017941 */ /* 0x000fea0003800000 */
.L_x_123:
[----:B--2--5:R-:W-:Y:S01]  /*6370*/  IMAD R5, R22, R15, RZ ;  /* 0x0000000f16057224 */ /* 0x024fe200078e02ff */
[----:B------:R-:W-:Y:S01]  /*6380*/  ISETP.GT.AND P5, PT, R12, 0x1, P1 ;  /* 0x000000010c00780c */ /* 0x000fe20000fa4270 */
[----:B------:R-:W-:Y:S01]  /*6390*/  BSSY B1, `(.L_x_125) ;  /* 0x0000006000017945 */ /* 0x000fe20003800000 */
[----:B------:R-:W-:Y:S01]  /*63a0*/  ISETP.GT.AND P2, PT, R13, 0x88, PT ;  /* 0x000000880d00780c */ /* 0x000fe20003f44270 */
[----:B------:R-:W-:-:S05]  /*63b0*/  IMAD R5, R24, R16, R5 ;  /* 0x0000001018057224 */ /* 0x000fca00078e0205 */
[----:B------:R2:W-:Y:S05]  /*63c0*/  @P3 STG.E desc[UR14][R172.64+0x200], R5 ;  /* 0x00020005ac003986 */ /* 0x0005ea000c10190e */
[----:B------:R-:W-:Y:S05]  /*63d0*/  @!P5 BRA `(.L_x_126) ;  /* 0x000000000004d947 */ /* 0x000fea0003800000 */
[----:B------:R0:W5:Y:S02]  /*63e0*/  LDG.E.LTC128B R22, desc[UR14][R88.64+0x200] ;  /* 0x0002000e58167981 */ /* 0x000164000c1e1920 */
.L_x_126:
[----:B------:R-:W-:Y:S05]  /*63f0*/  BSYNC B1 ;  /* 0x0000000000017941 */ /* 0x000fea0003800000 */
.L_x_125:
[----:B--2--5:R-:W-:Y:S01]  /*6400*/  IMAD R5, R22, R15, RZ ;  /* 0x0000000f16057224 */ /* 0x024fe200078e02ff */
[----:B------:R-:W-:Y:S01]  /*6410*/  ISETP.GT.AND P3, PT, R12, RZ, P2 ;  /* 0x000000ff0c00720c */ /* 0x000fe20001764270 */
[----:B------:R-:W-:Y:S02]  /*6420*/  BSSY B1, `(.L_x_127) ;  /* 0x0000005000017945 */ /* 0x000fe40003800000 */
[----:B------:R-:W-:-:S05]  /*6430*/  IMAD R5, R25, R16, R5 ;  /* 0x0000001019057224 */ /* 0x000fca00078e0205 */
[----:B------:R2:W-:Y:S05]  /*6440*/  @P5 STG.E desc[UR14][R164.64+0x200], R5 ;  /* 0x00020005a4005986 */ /* 0x0005ea000c10190e */
[----:B------:R-:W-:Y:S05]  /*6450*/  @!P3 BRA `(.L_x_128) ;  /* 0x000000000004b947 */ /* 0x000fea0003800000 */
[----:B------:R0:W5:Y:S02]  /*6460*/  LDG.E.LTC128B R22, desc[UR14][R20.64+0x220] ;  /* 0x0002200e14167981 */ /* 0x000164000c1e1920 */
.L_x_128:
[----:B------:R-:W-:Y:S05]  /*6470*/  BSYNC B1 ;  /* 0x0000000000017941 */ /* 0x000fea0003800000 */
.L_x_127:
[----:B--2--5:R-:W-:Y:S01]  /*6480*/  IMAD R5, R22, R15, RZ ;  /* 0x0000000f16057224 */ /* 0x024fe200078e02ff */
[----:B------:R-:W-:Y:S01]  /*6490*/  ISETP.GT.AND P5, PT, R12, 0x1, P2 ;  /* 0x000000010c00780c */ /* 0x000fe200017a4270 */
[----:B------:R-:W-:Y:S02]  /*64a0*/  BSSY B1, `(.L_x_129) ;  /* 0x0000005000017945 */ /* 0x000fe40003800000 */
[----:B------:R-:W-:-:S05]  /*64b0*/  IMAD R5, R26, R16, R5 ;  /* 0x000000101a057224 */ /* 0x000fca00078e0205 */
[----:B------:R2:W-:Y:S05]  /*64c0*/  @P3 STG.E desc[UR14][R172.64+0x220], R5 ;  /* 0x00022005ac003986 */ /* 0x0005ea000c10190e */
[----:B------:R-:W-:Y:S05]  /*64d0*/  @!P5 BRA `(.L_x_130) ;  /* 0x000000000004d947 */ /* 0x000fea0003800000 */
[----:B------:R0:W5:Y:S02]  /*64e0*/  LDG.E.LTC128B R22, desc[UR14][R88.64+0x220] ;  /* 0x0002200e58167981 */ /* 0x000164000c1e1920 */
.L_x_130:
[----:B------:R-:W-:Y:S05]  /*64f0*/  BSYNC B1 ;  /* 0x0000000000017941 */ /* 0x000fea0003800000 */
.L_x_129:
[----:B--2--5:R-:W-:Y:S01]  /*6500*/  IMAD R5, R22, R15, RZ ;  /* 0x0000000f16057224 */ /* 0x024fe200078e02ff */
[----:B------:R-:W-:Y:S01]  /*6510*/  ISETP.GT.AND P3, PT, R12, 0x8, P1 ;  /* 0x000000080c00780c */ /* 0x000fe20000f64270 */
[----:B------:R-:W-:Y:S02]  /*6520*/  BSSY B1, `(.L_x_131) ;  /* 0x0000005000017945 */ /* 0x000fe40003800000 */
[----:B------:R-:W-:-:S05]  /*6530*/  IMAD R5, R27, R16, R5 ;  /* 0x000000101b057224 */ /* 0x000fca00078e0205 */
[----:B------:R2:W-:Y:S05]  /*6540*/  @P5 STG.E desc[UR14][R164.64+0x220], R5 ;  /* 0x00022005a4005986 */ /* 0x0005ea000c10190e */
[----:B------:R-:W-:Y:S05]  /*6550*/  @!P3 BRA `(.L_x_132) ;  /* 0x000000000004b947 */ /* 0x000fea0003800000 */
[----:B------:R0:W5:Y:S02]  /*6560*/  LDG.E.LTC128B R22, desc[UR14][R90.64+0x200] ;  /* 0x0002000e5a167981 */ /* 0x000164000c1e1920 */
.L_x_132:
[----:B------:R-:W-:Y:S05]  /*6570*/  BSYNC B1 ;  /* 0x0000000000017941 */ /* 0x000fea0003800000 */
.L_x_131:
[----:B--2--5:R-:W-:Y:S01]  /*6580*/  IMAD R5, R22, R15, RZ ;  /* 0x0000000f16057224 */ /* 0x024fe200078e02ff */
[----:B------:R-:W-:Y:S01]  /*6590*/  ISETP.GT.AND P5, PT, R12, 0x9, P1 ;  /* 0x000000090c00780c */ /* 0x000fe20000fa4270 */
[----:B------:R-:W-:Y:S02]  /*65a0*/  BSSY B1, `(.L_x_133) ;  /* 0x0000005000017945 */ /* 0x000fe40003800000 */
[----:B------:R-:W-:-:S05]  /*65b0*/  IMAD R5, R28, R16, R5 ;  /* 0x000000101c057224 */ /* 0x000fca00078e0205 */
[----:B------:R2:W-:Y:S05]  /*65c0*/  @P3 STG.E desc[UR14][R162.64+0x200], R5 ;  /* 0x00020005a2003986 */ /* 0x0005ea000c10190e */
[----:B------:R-:W-:Y:S05]  /*65d0*/  @!P5 BRA `(.L_x_134) ;  /* 0x000000000004d947 */ /* 0x000fea0003800000 */
[----:B------:R0:W5:Y:S02]  /*65e0*/  LDG.E.LTC128B R22, desc[UR14][R92.64+0x200] ;  /* 0x0002000e5c167981 */ /* 0x000164000c1e1920 */
.L_x_134:
[----:B------:R-:W-:Y:S05]  /*65f0*/  BSYNC B1 ;  /* 0x0000000000017941 */ /* 0x000fea0003800000 */
.L_x_133:
[----:B--2--5:R-:W-:Y:S01]  /*6600*/  IMAD R5, R22, R15, RZ ;  /* 0x0000000f16057224 */ /* 0x024fe200078e02ff */
[----:B------:R-:W-:Y:S01]  /*6610*/  ISETP.GT.AND P3, PT, R12, 0x8, P2 ;  /* 0x000000080c00780c */ /* 0x000fe20001764270 */
[----:B------:R-:W-:Y:S02]  /*6620*/  BSSY B1, `(.L_x_135) ;  /* 0x0000005000017945 */ /* 0x000fe40003800000 */
[----:B------:R-:W-:-:S05]  /*6630*/  IMAD R5, R29, R16, R5 ;  /* 0x000000101d057224 */ /* 0x000fca00078e0205 */
[----:B------:R2:W-:Y:S05]  /*6640*/  @P5 STG.E desc[UR14][R160.64+0x200], R5 ;  /* 0x00020005a0005986 */ /* 0x0005ea000c10190e */
[----:B------:R-:W-:Y:S05]  /*6650*/  @!P3 BRA `(.L_x_136) ;  /* 0x000000000004b947 */ /* 0x000fea0003800000 */
[----:B------:R0:W5:Y:S02]  /*6660*/  LDG.E.LTC128B R22, desc[UR14][R90.64+0x220] ;  /* 0x0002200e5a167981 */ /* 0x000164000c1e1920 */
.L_x_136:
[----:B------:R-:W-:Y:S05]  /*6670*/  BSYNC B1 ;  /* 0x0000000000017941 */ /* 0x000fea0003800000 */
.L_x_135:
[----:B--2--5:R-:W-:Y:S01]  /*6680*/  IMAD R5, R22, R15, RZ ;  /* 0x0000000f16057224 */ /* 0x024fe200078e02ff */
[----:B------:R-:W-:Y:S01]  /*6690*/  ISETP.GT.AND P5, PT, R12, 0x9, P2 ;  /* 0x000000090c00780c */ /* 0x000fe200017a4270 */
[----:B------:R-:W-:Y:S02]  /*66a0*/  BSSY B1, `(.L_x_137) ;  /* 0x0000005000017945 */ /* 0x000fe40003800000 */
[----:B------:R-:W-:-:S05]  /*66b0*/  IMAD R5, R30, R16, R5 ;  /* 0x000000101e057224 */ /* 0x000fca00078e0205 */
[----:B------:R2:W-:Y:S05]  /*66c0*/  @P3 STG.E desc[UR14][R162.64+0x220], R5 ;  /* 0x00022005a2003986 */ /* 0x0005ea000c10190e */
[----:B------:R-:W-:Y:S05]  /*66d0*/  @!P5 BRA `(.L_x_138) ;  /* 0x000000000004d947 */ /* 0x000fea0003800000 */
[----:B------:R0:W5:Y:S02]  /*66e0*/  LDG.E.LTC128B R22, desc[UR14][R92.64+0x220] ;  /* 0x0002200e5c167981 */ /* 0x000164000c1e1920 */
.L_x_138:
[----:B------:R-:W-:Y:S05]  /*66f0*/  BSYNC B1 ;  /* 0x0000000000017941 */ /* 0x000fea0003800000 */
.L_x_137:
[----:B--2--5:R-:W-:Y:S01]  /*6700*/  IMAD R5, R22, R15, RZ ;  /* 0x0000000f16057224 */ /* 0x024fe200078e02ff */
[----:B------:R-:W-:Y:S01]  /*6710*/  ISETP.GT.AND P3, PT, R12, 0x10, P1 ;  /* 0x000000100c00780c */ /* 0x000fe20000f64270 */
[----:B------:R-:W-:Y:S02]  /*6720*/  BSSY B1, `(.L_x_139) ;  /* 0x0000005000017945 */ /* 0x000fe40003800000 */
[----:B------:R-:W-:-:S05]  /*6730*/  IMAD R5, R31, R16, R5 ;  /* 0x000000101f057224 */ /* 0x000fca00078e0205 */
[----:B------:R2:W-:Y:S05]  /*6740*/  @P5 STG.E desc[UR14][R160.64+0x220], R5 ;  /* 0x00022005a0005986 */ /* 0x0005ea000c10190e */
[----:B------:R-:W-:Y:S05]  /*6750*/  @!P3 BRA `(.L_x_140) ;  /* 0x000000000004b947 */ /* 0x000fea0003800000 */
[----:B------:R0:W5:Y:S02]  /*6760*/  LDG.E.LTC128B R22, desc[UR14][R94.64+0x200] ;  /* 0x0002000e5e167981 */ /* 0x000164000c1e1920 */
.L_x_140:
[----:B------:R-:W-:Y:S05]  /*6770*/  BSYNC B1 ;  /* 0x0000000000017941 */ /* 0x000fea0003800000 */
.L_x_139:
[----:B--2--5:R-:W-:Y:S01]  /*6780*/  IMAD R5, R22, R15, RZ ;  /* 0x0000000f16057224 */ /* 0x024fe200078e02ff */
[----:B------:R-:W-:Y:S01]  /*6790*/  ISETP.GT.AND P5, PT, R12, 0x11, P1 ;  /* 0x000000110c00780c */ /* 0x000fe20000fa4270 */
[----:B------:R-:W-:Y:S02]  /*67a0*/  BSSY B1, `(.L_x_141) ;  /* 0x0000005000017945 */ /* 0x000fe40003800000 */
[----:B------:R-:W-:-:S05]  /*67b0*/  IMAD R5, R32, R16, R5 ;  /* 0x0000001020057224 */ /* 0x000fca00078e0205 */
[----:B------:R2:W-:Y:S05]  /*67c0*/  @P3 STG.E desc[UR14][R168.64+0x200], R5 ;  /* 0x00020005a8003986 */ /* 0x0005ea000c10190e */
[----:B------:R-:W-:Y:S05]  /*67d0*/  @!P5 BRA `(.L_x_142) ;  /* 0x000000000004d947 */ /* 0x000fea0003800000 */
[----:B------:R0:W5:Y:S02]  /*67e0*/  LDG.E.LTC128B R22, desc[UR14][R96.64+0x200] ;  /* 0x0002000e60167981 */ /* 0x000164000c1e1920 */
.L_x_142:
[----:B------:R-:W-:Y:S05]  /*67f0*/  BSYNC B1 ;  /* 0x0000000000017941 */ /* 0x000fea0003800000 */
.L_x_141:
[----:B--2--5:R-:W-:Y:S01]  /*6800*/  IMAD R5, R22, R15, RZ ;  /* 0x0000000f16057224 */ /* 0x024fe200078e02ff */
[----:B------:R-:W-:Y:S01]  /*6810*/  ISETP.GT.AND P3, PT, R12, 0x10, P2 ;  /* 0x000000100c00780c */ /* 0x000fe20001764270 */
[----:B------:R-:W-:Y:S02]  /*6820*/  BSSY B1, `(.L_x_143) ;  /* 0x0000005000017945 */ /* 0x000fe40003800000 */
[----:B------:R-:W-:-:S05]  /*6830*/  IMAD R5, R33, R16, R5 ;  /* 0x0000001021057224 */ /* 0x000fca00078e0205 */
[----:B------:R2:W-:Y:S05]  /*6840*/  @P5 STG.E desc[UR14][R166.64+0x200], R5 ;  /* 0x00020005a6005986 */ /* 0x0005ea000c10190e */
[----:B------:R-:W-:Y:S05]  /*6850*/  @!P3 BRA `(.L_x_144) ;  /* 0x000000000004b947 */ /* 0x000fea0003800000 */
[----:B------:R0:W5:Y:S02]  /*6860*/  LDG.E.LTC128B R22, desc[UR14][R94.64+0x220] ;  /* 0x0002200e5e167981 */ /* 0x000164000c1e1920 */
.L_x_144:
[----:B------:R-:W-:Y:S05]  /*6870*/  BSYNC B1 ;  /* 0x0000000000017941 */ /* 0x000fea0003800000 */
.L_x_143:
[----:B--2--5:R-:W-:Y:S01]  /*6880*/  IMAD R5, R22, R15, RZ ;  /* 0x0000000f16057224 */ /* 0x024fe200078e02ff */
[----:B------:R-:W-:Y:S01]  /*6890*/  ISETP.GT.AND P5, PT, R12, 0x11, P2 ;  /* 0x000000110c00780c */ /* 0x000fe200017a4270 */
[----:B------:R-:W-:Y:S02]  /*68a0*/  BSSY B1, `(.L_x_145) ;  /* 0x0000005000017945 */ /* 0x000fe40003800000 */
[----:B------:R-:W-:-:S05]  /*68b0*/  IMAD R5, R34, R16, R5 ;  /* 0x0000001022057224 */ /* 0x000fca00078e0205 */
[----:B------:R2:W-:Y:S05]  /*68c0*/  @P3 STG.E desc[UR14][R168.64+0x220], R5 ;  /* 0x00022005a8003986 */ /* 0x0005ea000c10190e */
[----:B------:R-:W-:Y:S05]  /*68d0*/  @!P5 BRA `(.L_x_146) ;  /* 0x000000000004d947 */ /* 0x000fea0003800000 */
[----:B------:R0:W5:Y:S02]  /*68e0*/  LDG.E.LTC128B R22, desc[UR14][R96.64+0x220] ;  /* 0x0002200e60167981 */ /* 0x000164000c1e1920 */
.L_x_146:
[----:B------:R-:W-:Y:S05]  /*68f0*/  BSYNC B1 ;  /* 0x0000000000017941 */ /* 0x000fea0003800000 */
.L_x_145:
[----:B--2--5:R-:W-:Y:S01]  /*6900*/  IMAD R5, R22, R15, RZ ;  /* 0x0000000f16057224 */ /* 0x024fe200078e02ff */
[----:B------:R-:W-:Y:S01]  /*6910*/  ISETP.GT.AND P3, PT, R12, 0x18, P1 ;  /* 0x000000180c00780c */ /* 0x000fe20000f64270 */
[----:B------:R-:W-:Y:S02]  /*6920*/  BSSY B1, `(.L_x_147) ;  /* 0x0000005000017945 */ /* 0x000fe40003800000 */
[----:B------:R-:W-:-:S05]  /*6930*/  IMAD R5, R35, R16, R5 ;  /* 0x0000001023057224 */ /* 0x000fca00078e0205 */
[----:B------:R2:W-:Y:S05]  /*6940*/  @P5 STG.E desc[UR14][R166.64+0x220], R5 ;  /* 0x00022005a6005986 */ /* 0x0005ea000c10190e */
[----:B------:R-:W-:Y:S05]  /*6950*/  @!P3 BRA `(.L_x_148) ;  /* 0x000000000004b947 */ /* 0x000fea0003800000 */
[----:B------:R0:W5:Y:S02]  /*6960*/  LDG.E.LTC128B R22, desc[UR14][R100.64+0x200] ;  /* 0x0002000e64167981 */ /* 0x000164000c1e1920 */
.L_x_148:
[----:B------:R-:W-:Y:S05]  /*6970*/  BSYNC B1 ;  /* 0x0000000000017941 */ /* 0x000fea0003800000 */
.L_x_147:
[----:B--2--5:R-:W-:Y:S01]  /*6980*/  IMAD R5, R22, R15, RZ ;  /* 0x0000000f16057224 */ /* 0x024fe200078e02ff */
[----:B------:R-:W-:Y:S01]  /*6990*/  ISETP.GT.AND P5, PT, R12, 0x19, P1 ;  /* 0x000000190c00780c */ /* 0x000fe20000fa4270 */
[----:B------:R-:W-:Y:S02]  /*69a0*/  BSSY B1, `(.L_x_149) ;  /* 0x0000005000017945 */ /* 0x000fe40003800000 */
[----:B------:R-:W-:-:S05]  /*69b0*/  IMAD R5, R36, R16, R5 ;  /* 0x0000001024057224 */ /* 0x000fca00078e0205 */
[----:B------:R2:W-:Y:S05]  /*69c0*/  @P3 STG.E desc[UR14][R170.64+0x200], R5 ;  /* 0x00020005aa003986 */ /* 0x0005ea000c10190e */
[----:B------:R-:W-:Y:S05]  /*69d0*/  @!P5 BRA `(.L_x_150) ;  /* 0x000000000004d947 */ /* 0x000fea0003800000 */
[----:B------:R0:W5:Y:S02]  /*69e0*/  LDG.E.LTC128B R22, desc[UR14][R174.64+0x200] ;  /* 0x0002000eae167981 */ /* 0x000164000c1e1920 */
.L_x_150:
[----:B------:R-:W-:Y:S05]  /*69f0*/  BSYNC B1 ;  /* 0x0000000000017941 */ /* 0x000fea0003800000 */
.L_x_149:
[----:B--2--5:R-:W-:Y:S01]  /*6a00*/  IMAD R5, R22, R15, RZ ;  /* 0x0000000f16057224 */ /* 0x024fe200078e02ff */
[----:B------:R-:W-:Y:S01]  /*6a10*/  ISETP.GT.AND P3, PT, R12, 0x18, P2 ;  /* 0x000000180c00780c */ /* 0x000fe20001764270 */
[----:B------:R-:W-:Y:S02]  /*6a20*/  BSSY B1, `(.L_x_151) ;  /* 0x0000005000017945 */ /* 0x000fe40003800000 */
[----:B------:R-:W-:-:S05]  /*6a30*/  IMAD R5, R37, R16, R5 ;  /* 0x0000001025057224 */ /* 0x000fca00078e0205 */
[----:B------:R2:W-:Y:S05]  /*6a40*/  @P5 STG.E desc[UR14][R98.64+0x200], R5 ;  /* 0x0002000562005986 */ /* 0x0005ea000c10190e */
[----:B------:R-:W-:Y:S05]  /*6a50*/  @!P3 BRA `(.L_x_152) ;  /* 0x000000000004b947 */ /* 0x000fea0003800000 */
[----:B------:R0:W5:Y:S02]  /*6a60*/  LDG.E.LTC128B R22, desc[UR14][R100.64+0x220] ;  /* 0x0002200e64167981 */ /* 0x000164000c1e1920 */
.L_x_152:
[----:B------:R-:W-:Y:S05]  /*6a70*/  BSYNC B1 ;  /* 0x0000000000017941 */ /* 0x000fea0003800000 */
.L_x_151:
[----:B--2--5:R-:W-:Y:S01]  /*6a80*/  IMAD R5, R22, R15, RZ ;  /* 0x0000000f16057224 */ /* 0x024fe200078e02ff */
[----:B------:R-:W-:Y:S01]  /*6a90*/  ISETP.GT.AND P5, PT, R12, 0x19, P2 ;  /* 0x000000190c00780c */ /* 0x000fe200017a4270 */
[----:B------:R-:W-:Y:S02]  /*6aa0*/  BSSY B1, `(.L_x_153) ;  /* 0x0000005000017945 */ /* 0x000fe40003800000 */
[----:B------:R-:W-:-:S05]  /*6ab0*/  IMAD R5, R38, R16, R5 ;  /* 0x0000001026057224 */ /* 0x000fca00078e0205 */
[----:B------:R2:W-:Y:S05]  /*6ac0*/  @P3 STG.E desc[UR14][R170.64+0x220], R5 ;  /* 0x00022005aa003986 */ /* 0x0005ea000c10190e */
[----:B------:R-:W-:Y:S05]  /*6ad0*/  @!P5 BRA `(.L_x_154) ;  /* 0x000000000004d947 */ /* 0x000fea0003800000 */
[----:B------:R0:W5:Y:S02]  /*6ae0*/  LDG.E.LTC128B R22, desc[UR14][R174.64+0x220] ;  /* 0x0002200eae167981 */ /* 0x000164000c1e1920 */
.L_x_154:
[----:B------:R-:W-:Y:S05]  /*6af0*/  BSYNC B1 ;  /* 0x0000000000017941 */ /* 0x000fea0003800000 */
.L_x_153:
[----:B--2--5:R-:W-:Y:S01]  /*6b00*/  IMAD R5, R22, R15, RZ ;  /* 0x0000000f16057224 */ /* 0x024fe200078e02ff */
[----:B------:R-:W-:Y:S01]  /*6b10*/  ISETP.GT.AND P3, PT, R12, 0x20, P1 ;  /* 0x000000200c00780c */ /* 0x000fe20000f64270 */
[----:B------:R-:W-:Y:S02]  /*6b20*/  BSSY B1, `(.L_x_155) ;  /* 0x0000005000017945 */ /* 0x000fe40003800000 */
[----:B------:R-:W-:-:S05]  /*6b30*/  IMAD R5, R39, R16, R5 ;  /* 0x0000001027057224 */ /* 0x000fca00078e0205 */
[----:B------:R2:W-:Y:S05]  /*6b40*/  @P5 STG.E desc[UR14][R98.64+0x220], R5 ;  /* 0x0002200562005986 */ /* 0x0005ea000c10190e */
[----:B------:R-:W-:Y:S05]  /*6b50*/  @!P3 BRA `(.L_x_156) ;  /* 0x000000000004b947 */ /* 0x000fea0003800000 */
[----:B------:R0:W5:Y:S02]  /*6b60*/  LDG.E.LTC128B R22, desc[UR14][R102.64+0x200] ;  /* 0x0002000e66167981 */ /* 0x000164000c1e1920 */
.L_x_156:
[----:B------:R-:W-:Y:S05]  /*6b70*/  BSYNC B1 ;  /* 0x0000000000017941 */ /* 0x000fea0003800000 */
.L_x_155:
[----:B--2--5:R-:W-:Y:S01]  /*6b80*/  IMAD R5, R22, R15, RZ ;  /* 0x0000000f16057224 */ /* 0x024fe200078e02ff */
[----:B------:R-:W-:Y:S01]  /*6b90*/  ISETP.GT.AND P5, PT, R12, 0x21, P1 ;  /* 0x000000210c00780c */ /* 0x000fe20000fa4270 */
[----:B------:R-:W-:Y:S02]  /*6ba0*/  BSSY B1, `(.L_x_157) ;  /* 0x0000005000017945 */ /* 0x000fe40003800000 */
[----:B------:R-:W-:-:S05]  /*6bb0*/  IMAD R5, R40, R16, R5 ;  /* 0x0000001028057224 */ /* 0x000fca00078e0205 */
[----:B------:R2:W-:Y:S05]  /*6bc0*/  @P3 STG.E desc[UR14][R178.64+0x200], R5 ;  /* 0x00020005b2003986 */ /* 0x0005ea000c10190e */
[----:B------:R-:W-:Y:S05]  /*6bd0*/  @!P5 BRA `(.L_x_158) ;  /* 0x000000000004d947 */ /* 0x000fea0003800000 */
[----:B------:R0:W5:Y:S02]  /*6be0*/  LDG.E.LTC128B R22, desc[UR14][R104.64+0x200] ;  /* 0x0002000e68167981 */ /* 0x000164000c1e1920 */
.L_x_158:
[----:B------:R-:W-:Y:S05]  /*6bf0*/  BSYNC B1 ;  /* 0x0000000000017941 */ /* 0x000fea0003800000 */
.L_x_157:
[----:B--2--5:R-:W-:Y:S01]  /*6c00*/  IMAD R5, R22, R15, RZ ;  /* 0x0000000f16057224 */ /* 0x024fe200078e02ff */
[----:B------:R-:W-:Y:S01]  /*6c10*/  ISETP.GT.AND P3, PT, R12, 0x20, P2 ;  /* 0x000000200c00780c */ /* 0x000fe20001764270 */
[----:B------:R-:W-:Y:S02]  /*6c20*/  BSSY B1, `(.L_x_159) ;  /* 0x0000005000017945 */ /* 0x000fe40003800000 */
[----:B------:R-:W-:-:S05]  /*6c30*/  IMAD R5, R41, R16, R5 ;  /* 0x0000001029057224 */ /* 0x000fca00078e0205 */
[----:B------:R2:W-:Y:S05]  /*6c40*/  @P5 STG.E desc[UR14][R176.64+0x200], R5 ;  /* 0x00020005b0005986 */ /* 0x0005ea000c10190e */
[----:B------:R-:W-:Y:S05]  /*6c50*/  @!P3 BRA `(.L_x_160) ;  /* 0x000000000004b947 */ /* 0x000fea0003800000 */
[----:B------:R0:W5:Y:S02]  /*6c60*/  LDG.E.LTC128B R22, desc[UR14][R102.64+0x220] ;  /* 0x0002200e66167981 */ /* 0x000164000c1e1920 */
.L_x_160:
[----:B------:R-:W-:Y:S05]  /*6c70*/  BSYNC B1 ;  /* 0x0000000000017941 */ /* 0x000fea0003800000 */
.L_x_159:
[----:B--2--5:R-:W-:Y:S01]  /*6c80*/  IMAD R5, R22, R15, RZ ;  /* 0x0000000f16057224 */ /* 0x024fe200078e02ff */
[----:B------:R-:W-:Y:S01]  /*6c90*/  ISETP.GT.AND P5, PT, R12, 0x21, P2 ;  /* 0x000000210c00780c */ /* 0x000fe200017a4270 */
[----:B------:R-:W-:Y:S02]  /*6ca0*/  BSSY B1, `(.L_x_161) ;  /* 0x0000005000017945 */ /* 0x000fe40003800000 */
[----:B------:R-:W-:-:S05]  /*6cb0*/  IMAD R5, R42, R16, R5 ;  /* 0x000000102a057224 */ /* 0x000fca00078e0205 */
[----:B------:R2:W-:Y:S05]  /*6cc0*/  @P3 STG.E desc[UR14][R178.64+0x220], R5 ;  /* 0x00022005b2003986 */ /* 0x0005ea000c10190e */
[----:B------:R-:W-:Y:S05]  /*6cd0*/  @!P5 BRA `(.L_x_162) ;  /* 0x000000000004d947 */ /* 0x000fea0003800000 */
[----:B------:R0:W5:Y:S02]  /*6ce0*/  LDG.E.LTC128B R22, desc[UR14][R104.64+0x220] ;  /* 0x0002200e68167981 */ /* 0x000164000c1e1920 */
.L_x_162:
[----:B------:R-:W-:Y:S05]  /*6cf0*/  BSYNC B1 ;  /* 0x0000000000017941 */ /* 0x000fea0003800000 */
.L_x_161:
[----:B--2--5:R-:W-:Y:S01]  /*6d00*/  IMAD R5, R22, R15, RZ ;  /* 0x0000000f16057224 */ /* 0x024fe200078e02ff */
[----:B------:R-:W-:Y:S01]  /*6d10*/  ISETP.GT.AND P3, PT, R12, 0x28, P1 ;  /* 0x000000280c00780c */ /* 0x000fe20000f64270 */
[----:B------:R-:W-:Y:S02]  /*6d20*/  BSSY B1, `(.L_x_163) ;  /* 0x0000005000017945 */ /* 0x000fe40003800000 */
[----:B------:R-:W-:-:S05]  /*6d30*/  IMAD R5, R43, R16, R5 ;  /* 0x000000102b057224 */ /* 0x000fca00078e0205 */
[----:B------:R2:W-:Y:S05]  /*6d40*/  @P5 STG.E desc[UR14][R176.64+0x220], R5 ;  /* 0x00022005b0005986 */ /* 0x0005ea000c10190e */
[----:B------:R-:W-:Y:S05]  /*6d50*/  @!P3 BRA `(.L_x_164) ;  /* 0x000000000004b947 */ /* 0x000fea0003800000 */
[----:B------:R0:W5:Y:S02]  /*6d60*/  LDG.E.LTC128B R22, desc[UR14][R108.64+0x200] ;  /* 0x0002000e6c167981 */ /* 0x000164000c1e1920 */
.L_x_164:
[----:B------:R-:W-:Y:S05]  /*6d70*/  BSYNC B1 ;  /* 0x0000000000017941 */ /* 0x000fea0003800000 */
.L_x_163:
[----:B--2--5:R-:W-:Y:S01]  /*6d80*/  IMAD R5, R22, R15, RZ ;  /* 0x0000000f16057224 */ /* 0x024fe200078e02ff */
[----:B------:R-:W-:Y:S01]  /*6d90*/  ISETP.GT.AND P5, PT, R12, 0x29, P1 ;  /* 0x000000290c00780c */ /* 0x000fe20000fa4270 */
[----:B------:R-:W-:Y:S02]  /*6da0*/  BSSY B1, `(.L_x_165) ;  /* 0x0000005000017945 */ /* 0x000fe40003800000 */
[----:B------:R-:W-:-:S05]  /*6db0*/  IMAD R5, R44, R16, R5 ;  /* 0x000000102c057224 */ /* 0x000fca00078e0205 */
[----:B------:R2:W-:Y:S05]  /*6dc0*/  @P3 STG.E desc[UR14][R180.64+0x200], R5 ;  /* 0x00020005b4003986 */ /* 0x0005ea000c10190e */
[----:B------:R-:W-:Y:S05]  /*6dd0*/  @!P5 BRA `(.L_x_166) ;  /* 0x000000000004d947 */ /* 0x000fea0003800000 */
[----:B------:R0:W5:Y:S02]  /*6de0*/  LDG.E.LTC128B R22, desc[UR14][R182.64+0x200] ;  /* 0x0002000eb6167981 */ /* 0x000164000c1e1920 */
.L_x_166:
[----:B------:R-:W-:Y:S05]  /*6df0*/  BSYNC B1 ;  /* 0x0000000000017941 */ /* 0x000fea0003800000 */
.L_x_165:
[----:B--2--5:R-:W-:Y:S01]  /*6e00*/  IMAD R5, R22, R15, RZ ;  /* 0x0000000f16057224 */ /* 0x024fe200078e02ff */
[----:B------:R-:W-:Y:S01]  /*6e10*/  ISETP.GT.AND P3, PT, R12, 0x28, P2 ;  /* 0x000000280c00780c */ /* 0x000fe20001764270 */
[----:B------:R-:W-:Y:S02]  /*6e20*/  BSSY B1, `(.L_x_167) ;  /* 0x0000005000017945 */ /* 0x000fe40003800000 */
[----:B------:R-:W-:-:S05]  /*6e30*/  IMAD R5, R45, R16, R5 ;  /* 0x000000102d057224 */ /* 0x000fca00078e0205 */
[----:B------:R2:W-:Y:S05]  /*6e40*/  @P5 STG.E desc[UR14][R106.64+0x200], R5 ;  /* 0x000200056a005986 */ /* 0x0005ea000c10190e */
[----:B------:R-:W-:Y:S05]  /*6e50*/  @!P3 BRA `(.L_x_168) ;  /* 0x000000000004b947 */ /* 0x000fea0003800000 */
[----:B------:R0:W5:Y:S02]  /*6e60*/  LDG.E.LTC128B R22, desc[UR14][R108.64+0x220] ;  /* 0x0002200e6c167981 */ /* 0x000164000c1e1920 */
.L_x_168:
[----:B------:R-:W-:Y:S05]  /*6e70*/  BSYNC B1 ;  /* 0x0000000000017941 */ /* 0x000fea0003800000 */
.L_x_167:
[----:B--2--5:R-:W-:Y:S01]  /*6e80*/  IMAD R5, R22, R15, RZ ;  /* 0x0000000f16057224 */ /* 0x024fe200078e02ff */
[----:B------:R-:W-:Y:S01]  /*6e90*/  ISETP.GT.AND P5, PT, R12, 0x29, P2 ;  /* 0x000000290c00780c */ /* 0x000fe200017a4270 */
[----:B------:R-:W-:Y:S02]  /*6ea0*/  BSSY B1, `(.L_x_169) ;  /* 0x0000005000017945 */ /* 0x000fe40003800000 */
[----:B------:R-:W-:-:S05]  /*6eb0*/  IMAD R5, R46, R16, R5 ;  /* 0x000000102e057224 */ /* 0x000fca00078e0205 */
[----:B------:R2:W-:Y:S05]  /*6ec0*/  @P3 STG.E desc[UR14][R180.64+0x220], R5 ;  /* 0x00022005b4003986 */ /* 0x0005ea000c10190e */
[----:B------:R-:W-:Y:S05]  /*6ed0*/  @!P5 BRA `(.L_x_170) ;  /* 0x000000000004d947 */ /* 0x000fea0003800000 */
[----:B------:R0:W5:Y:S02]  /*6ee0*/  LDG.E.LTC128B R22, desc[UR14][R182.64+0x220] ;  /* 0x0002200eb6167981 */ /* 0x000164000c1e1920 */
.L_x_170:
[----:B------:R-:W-:Y:S05]  /*6ef0*/  BSYNC B1 ;  /* 0x0000000000017941 */ /* 0x000fea0003800000 */
.L_x_169:
[----:B--2--5:R-:W-:Y:S01]  /*6f00*/  IMAD R5, R22, R15, RZ ;  /* 0x0000000f16057224 */ /* 0x024fe200078e02ff */
[----:B------:R-:W-:Y:S01]  /*6f10*/  ISETP.GT.AND P3, PT, R12, 0x30, P1 ;  /* 0x000000300c00780c */ /* 0x000fe20000f64270 */
[----:B------:R-:W-:Y:S02]  /*6f20*/  BSSY B1, `(.L_x_171) ;  /* 0x0000005000017945 */ /* 0x000fe40003800000 */
[----:B------:R-:W-:-:S05]  /*6f30*/  IMAD R5, R47, R16, R5 ;  /* 0x000000102f057224 */ /* 0x000fca00078e0205 */
[----:B------:R2:W-:Y:S05]  /*6f40*/  @P5 STG.E desc[UR14][R106.64+0x220], R5 ;  /* 0x000220056a005986 */ /* 0x0005ea000c10190e */
[----:B------:R-:W-:Y:S05]  /*6f50*/  @!P3 BRA `(.L_x_172) ;  /* 0x000000000004b947 */ /* 0x000fea0003800000 */
[----:B------:R0:W5:Y:S02]  /*6f60*/  LDG.E.LTC128B R22, desc[UR14][R112.64+0x200] ;  /* 0x0002000e70167981 */ /* 0x000164000c1e1920 */
.L_x_172:
[----:B------:R-:W-:Y:S05]  /*6f70*/  BSYNC B1 ;  /* 0x0000000000017941 */ /* 0x000fea0003800000 */
.L_x_171:
[----:B--2--5:R-:W-:Y:S01]  /*6f80*/  IMAD R5, R22, R15, RZ ;  /* 0x0000000f16057224 */ /* 0x024fe200078e02ff */
[----:B------:R-:W-:Y:S01]  /*6f90*/  ISETP.GT.AND P5, PT, R12, 0x31, P1 ;  /* 0x000000310c00780c */ /* 0x000fe20000fa4270 */
[----:B------:R-:W-:Y:S02]  /*6fa0*/  BSSY B1, `(.L_x_173) ;  /* 0x0000005000017945 */ /* 0x000fe40003800000 */
[----:B------:R-:W-:-:S05]  /*6fb0*/  IMAD R5, R48, R16, R5 ;  /* 0x0000001030057224 */ /* 0x000fca00078e0205 */
[----:B------:R2:W-:Y:S05]  /*6fc0*/  @P3 STG.E desc[UR14][R184.64+0x200], R5 ;  /* 0x00020005b8003986 */ /* 0x0005ea000c10190e */
[----:B------:R-:W-:Y:S05]  /*6fd0*/  @!P5 BRA `(.L_x_174) ;  /* 0x000000000004d947 */ /* 0x000fea0003800000 */
[----:B------:R0:W5:Y:S02]  /*6fe0*/  LDG.E.LTC128B R22, desc[UR14][R186.64+0x200] ;  /* 0x0002000eba167981 */ /* 0x000164000c1e1920 */
.L_x_174:
[----:B------:R-:W-:Y:S05]  /*6ff0*/  BSYNC B1 ;  /* 0x0000000000017941 */ /* 0x000fea0003800000 */
.L_x_173:
[----:B--2--5:R-:W-:Y:S01]  /*7000*/  IMAD R5, R22, R15, RZ ;  /* 0x0000000f16057224 */ /* 0x024fe200078e02ff */
[----:B------:R-:W-:Y:S01]  /*7010*/  ISETP.GT.AND P3, PT, R12, 0x30, P2 ;  /* 0x000000300c00780c */ /* 0x000fe20001764270 */
[----:B------:R-:W-:Y:S02]  /*7020*/  BSSY B1, `(.L_x_175) ;  /* 0x0000005000017945 */ /* 0x000fe40003800000 */
[----:B------:R-:W-:-:S05]  /*7030*/  IMAD R5, R49, R16, R5 ;  /* 0x0000001031057224 */ /* 0x000fca00078e0205 */
[----:B------:R2:W-:Y:S05]  /*7040*/  @P5 STG.E desc[UR14][R110.64+0x200], R5 ;  /* 0x000200056e005986 */ /* 0x0005ea000c10190e */
[----:B------:R-:W-:Y:S05]  /*7050*/  @!P3 BRA `(.L_x_176) ;  /* 0x000000000004b947 */ /* 0x000fea0003800000 */
[----:B------:R0:W5:Y:S02]  /*7060*/  LDG.E.LTC128B R22, desc[UR14][R112.64+0x220] ;  /* 0x0002200e70167981 */ /* 0x000164000c1e1920 */
.L_x_176:
[----:B------:R-:W-:Y:S05]  /*7070*/  BSYNC B1 ;  /* 0x0000000000017941 */ /* 0x000fea0003800000 */
.L_x_175:
[----:B--2--5:R-:W-:Y:S01]  /*7080*/  IMAD R5, R22, R15, RZ ;  /* 0x0000000f16057224 */ /* 0x024fe200078e02ff */
[----:B------:R-:W-:Y:S01]  /*7090*/  ISETP.GT.AND P5, PT, R12, 0x31, P2 ;  /* 0x000000310c00780c */ /* 0x000fe200017a4270 */
[----:B------:R-:W-:Y:S02]  /*70a0*/  BSSY B1, `(.L_x_177) ;  /* 0x0000005000017945 */ /* 0x000fe40003800000 */
[----:B------:R-:W-:-:S05]  /*70b0*/  IMAD R5, R50, R16, R5 ;  /* 0x0000001032057224 */ /* 0x000fca00078e0205 */
[----:B------:R2:W-:Y:S05]  /*70c0*/  @P3 STG.E desc[UR14][R184.64+0x220], R5 ;  /* 0x00022005b8003986 */ /* 0x0005ea000c10190e */
[----:B------:R-:W-:Y:S05]  /*70d0*/  @!P5 BRA `(.L_x_178) ;  /* 0x000000000004d947 */ /* 0x000fea0003800000 */
[----:B------:R0:W5:Y:S02]  /*70e0*/  LDG.E.LTC128B R22, desc[UR14][R186.64+0x220] ;  /* 0x0002200eba167981 */ /* 0x000164000c1e1920 */
.L_x_178:
[----:B------:R-:W-:Y:S05]  /*70f0*/  BSYNC B1 ;  /* 0x0000000000017941 */ /* 0x000fea0003800000 */
.L_x_177:
[----:B--2--5:R-:W-:Y:S01]  /*7100*/  IMAD R5, R22, R15, RZ ;  /* 0x0000000f16057224 */ /* 0x024fe200078e02ff */
[----:B------:R-:W-:Y:S01]  /*7110*/  ISETP.GT.AND P3, PT, R12, 0x38, P1 ;  /* 0x000000380c00780c */ /* 0x000fe20000f64270 */
[----:B------:R-:W-:Y:S02]  /*7120*/  BSSY B1, `(.L_x_179) ;  /* 0x0000005000017945 */ /* 0x000fe40003800000 */
[----:B------:R-:W-:-:S05]  /*7130*/  IMAD R5, R51, R16, R5 ;  /* 0x0000001033057224 */ /* 0x000fca00078e0205 */
[----:B------:R2:W-:Y:S05]  /*7140*/  @P5 STG.E desc[UR14][R110.64+0x220], R5 ;  /* 0x000220056e005986 */ /* 0x0005ea000c10190e */
[----:B------:R-:W-:Y:S05]  /*7150*/  @!P3 BRA `(.L_x_180) ;  /* 0x000000000004b947 */ /* 0x000fea0003800000 */
[----:B------:R0:W5:Y:S02]  /*7160*/  LDG.E.LTC128B R22, desc[UR14][R116.64+0x200] ;  /* 0x0002000e74167981 */ /* 0x000164000c1e1920 */
.L_x_180:
[----:B------:R-:W-:Y:S05]  /*7170*/  BSYNC B1 ;  /* 0x0000000000017941 */ /* 0x000fea0003800000 */
.L_x_179:
[----:B--2--5:R-:W-:Y:S01]  /*7180*/  IMAD R5, R22, R15, RZ ;  /* 0x0000000f16057224 */ /* 0x024fe200078e02ff */
[----:B------:R-:W-:Y:S01]  /*7190*/  ISETP.GT.AND P5, PT, R12, 0x39, P1 ;  /* 0x000000390c00780c */ /* 0x000fe20000fa4270 */
[----:B------:R-:W-:Y:S02]  /*71a0*/  BSSY B1, `(.L_x_181) ;  /* 0x0000005000017945 */ /* 0x000fe40003800000 */
[----:B------:R-:W-:-:S05]  /*71b0*/  IMAD R5, R52, R16, R5 ;  /* 0x0000001034057224 */ /* 0x000fca00078e0205 */
[----:B------:R2:W-:Y:S05]  /*71c0*/  @P3 STG.E desc[UR14][R188.64+0x200], R5 ;  /* 0x00020005bc003986 */ /* 0x0005ea000c10190e */
[----:B------:R-:W-:Y:S05]  /*71d0*/  @!P5 BRA `(.L_x_182) ;  /* 0x000000000004d947 */ /* 0x000fea0003800000 */
[----:B------:R0:W5:Y:S02]  /*71e0*/  LDG.E.LTC128B R22, desc[UR14][R190.64+0x200] ;  /* 0x0002000ebe167981 */ /* 0x000164000c1e1920 */
.L_x_182:
[----:B------:R-:W-:Y:S05]  /*71f0*/  BSYNC B1 ;  /* 0x0000000000017941 */ /* 0x000fea0003800000 */
.L_x_181:
[----:B--2--5:R-:W-:Y:S01]  /*7200*/  IMAD R5, R22, R15, RZ ;  /* 0x0000000f16057224 */ /* 0x024fe200078e02ff */
[----:B------:R-:W-:Y:S01]  /*7210*/  ISETP.GT.AND P3, PT, R12, 0x38, P2 ;  /* 0x000000380c00780c */ /* 0x000fe20001764270 */
[----:B------:R-:W-:Y:S02]  /*7220*/  BSSY B1, `(.L_x_183) ;  /* 0x0000005000017945 */ /* 0x000fe40003800000 */
[----:B------:R-:W-:-:S05]  /*7230*/  IMAD R5, R53, R16, R5 ;  /* 0x0000001035057224 */ /* 0x000fca00078e0205 */
[----:B------:R2:W-:Y:S05]  /*7240*/  @P5 STG.E desc[UR14][R114.64+0x200], R5 ;  /* 0x0002000572005986 */ /* 0x0005ea000c10190e */
[----:B------:R-:W-:Y:S05]  /*7250*/  @!P3 BRA `(.L_x_184) ;  /* 0x000000000004b947 */ /* 0x000fea0003800000 */
[----:B------:R0:W5:Y:S02]  /*7260*/  LDG.E.LTC128B R22, desc[UR14][R116.64+0x220] ;  /* 0x0002200e74167981 */ /* 0x000164000c1e1920 */
.L_x_184:
[----:B------:R-:W-:Y:S05]  /*7270*/  BSYNC B1 ;  /* 0x0000000000017941 */ /* 0x000fea0003800000 */
.L_x_183:
[----:B--2--5:R-:W-:Y:S01]  /*7280*/  IMAD R5, R22, R15, RZ ;  /* 0x0000000f16057224 */ /* 0x024fe200078e02ff */
[----:B------:R-:W-:Y:S01]  /*7290*/  ISETP.GT.AND P5, PT, R12, 0x39, P2 ;  /* 0x000000390c00780c */ /* 0x000fe200017a4270 */
[----:B------:R-:W-:Y:S02]  /*72a0*/  BSSY B1, `(.L_x_185) ;  /* 0x0000005000017945 */ /* 0x000fe40003800000 */
[----:B------:R-:W-:-:S05]  /*72b0*/  IMAD R5, R54, R16, R5 ;  /* 0x0000001036057224 */ /* 0x000fca00078e0205 */
[----:B------:R2:W-:Y:S05]  /*72c0*/  @P3 STG.E desc[UR14][R188.64+0x220], R5 ;  /* 0x00022005bc003986 */ /* 0x0005ea000c10190e */
[----:B------:R-:W-:Y:S05]  /*72d0*/  @!P5 BRA `(.L_x_186) ;  /* 0x000000000004d947 */ /* 0x000fea0003800000 */
[----:B------:R0:W5:Y:S02]  /*72e0*/  LDG.E.LTC128B R22, desc[UR14][R190.64+0x220] ;  /* 0x0002200ebe167981 */ /* 0x000164000c1e1920 */
.L_x_186:
[----:B------:R-:W-:Y:S05]  /*72f0*/  BSYNC B1 ;  /* 0x0000000000017941 */ /* 0x000fea0003800000 */
.L_x_185:
[----:B--2--5:R-:W-:Y:S01]  /*7300*/  IMAD R5, R22, R15, RZ ;  /* 0x0000000f16057224 */ /* 0x024fe200078e02ff */
[----:B------:R-:W-:Y:S01]  /*7310*/  ISETP.GT.AND P3, PT, R12, 0x40, P1 ;  /* 0x000000400c00780c */ /* 0x000fe20000f64270 */
[----:B------:R-:W-:Y:S02]  /*7320*/  BSSY B1, `(.L_x_187) ;  /* 0x0000005000017945 */ /* 0x000fe40003800000 */
[----:B------:R-:W-:-:S05]  /*7330*/  IMAD R5, R55, R16, R5 ;  /* 0x0000001037057224 */ /* 0x000fca00078e0205 */
[----:B------:R2:W-:Y:S05]  /*7340*/  @P5 STG.E desc[UR14][R114.64+0x220], R5 ;  /* 0x0002200572005986 */ /* 0x0005ea000c10190e */
[----:B------:R-:W-:Y:S05]  /*7350*/  @!P3 BRA `(.L_x_188) ;  /* 0x000000000004b947 */ /* 0x000fea0003800000 */
[----:B------:R0:W5:Y:S02]  /*7360*/  LDG.E.LTC128B R22, desc[UR14][R118.64+0x200] ;  /* 0x0002000e76167981 */ /* 0x000164000c1e1920 */
.L_x_188:
[----:B------:R-:W-:Y:S05]  /*7370*/  BSYNC B1 ;  /* 0x0000000000017941 */ /* 0x000fea0003800000 */
.L_x_187:
[----:B--2--5:R-:W-:Y:S01]  /*7380*/  IMAD R5, R22, R15, RZ ;  /* 0x0000000f16057224 */ /* 0x024fe200078e02ff */
[----:B------:R-:W-:Y:S01]  /*7390*/  ISETP.GT.AND P5, PT, R12, 0x41, P1 ;  /* 0x000000410c00780c */ /* 0x000fe20000fa4270 */
[----:B------:R-:W-:Y:S02]  /*73a0*/  BSSY B1, `(.L_x_189) ;  /* 0x0000005000017945 */ /* 0x000fe40003800000 */
[----:B------:R-:W-:-:S05]  /*73b0*/  IMAD R5, R56, R16, R5 ;  /* 0x0000001038057224 */ /* 0x000fca00078e0205 */
[----:B------:R2:W-:Y:S05]  /*73c0*/  @P3 STG.E desc[UR14][R194.64+0x200], R5 ;  /* 0x00020005c2003986 */ /* 0x0005ea000c10190e */
[----:B------:R-:W-:Y:S05]  /*73d0*/  @!P5 BRA `(.L_x_190) ;  /* 0x000000000004d947 */ /* 0x000fea0003800000 */
[----:B------:R0:W5:Y:S02]  /*73e0*/  LDG.E.LTC128B R22, desc[UR14][R120.64+0x200] ;  /* 0x0002000e78167981 */ /* 0x000164000c1e1920 */
.L_x_190:
[----:B------:R-:W-:Y:S05]  /*73f0*/  BSYNC B1 ;  /* 0x0000000000017941 */ /* 0x000fea0003800000 */
.L_x_189:
[----:B--2--5:R-:W-:Y:S01]  /*7400*/  IMAD R5, R22, R15, RZ ;  /* 0x0000000f16057224 */ /* 0x024fe200078e02ff */
[----:B------:R-:W-:Y:S01]  /*7410*/  ISETP.GT.AND P3, PT, R12, 0x40, P2 ;  /* 0x000000400c00780c */ /* 0x000fe20001764270 */
[----:B------:R-:W-:Y:S02]  /*7420*/  BSSY B1, `(.L_x_191) ;  /* 0x0000005000017945 */ /* 0x000fe40003800000 */
[----:B------:R-:W-:-:S05]  /*7430*/  IMAD R5, R57, R16, R5 ;  /* 0x0000001039057224 */ /* 0x000fca00078e0205 */
[----:B------:R2:W-:Y:S05]  /*7440*/  @P5 STG.E desc[UR14][R192.64+0x200], R5 ;  /* 0x00020005c0005986 */ /* 0x0005ea000c10190e */
[----:B------:R-:W-:Y:S05]  /*7450*/  @!P3 BRA `(.L_x_192) ;  /* 0x000000000004b947 */ /* 0x000fea0003800000 */
[----:B------:R0:W5:Y:S02]  /*7460*/  LDG.E.LTC128B R22, desc[UR14][R118.64+0x220] ;  /* 0x0002200e76167981 */ /* 0x000164000c1e1920 */
.L_x_192:
[----:B------:R-:W-:Y:S05]  /*7470*/  BSYNC B1 ;  /* 0x0000000000017941 */ /* 0x000fea0003800000 */
.L_x_191:
[----:B--2--5:R-:W-:Y:S01]  /*7480*/  IMAD R5, R22, R15, RZ ;  /* 0x0000000f16057224 */ /* 0x024fe200078e02ff */
[----:B------:R-:W-:Y:S01]  /*7490*/  ISETP.GT.AND P5, PT, R12, 0x41, P2 ;  /* 0x000000410c00780c */ /* 0x000fe200017a4270 */
[----:B------:R-:W-:Y:S02]  /*74a0*/  BSSY B1, `(.L_x_193) ;  /* 0x0000005000017945 */ /* 0x000fe40003800000 */
[----:B------:R-:W-:-:S05]  /*74b0*/  IMAD R5, R58, R16, R5 ;  /* 0x000000103a057224 */ /* 0x000fca00078e0205 */
[----:B------:R2:W-:Y:S05]  /*74c0*/  @P3 STG.E desc[UR14][R194.64+0x220], R5 ;  /* 0x00022005c2003986 */ /* 0x0005ea000c10190e */
[----:B------:R-:W-:Y:S05]  /*74d0*/  @!P5 BRA `(.L_x_194) ;  /* 0x000000000004d947 */ /* 0x000fea0003800000 */
[----:B------:R0:W5:Y:S02]  /*74e0*/  LDG.E.LTC128B R22, desc[UR14][R120.64+0x220] ;  /* 0x0002200e78167981 */ /* 0x000164000c1e1920 */
.L_x_194:
[----:B------:R-:W-:Y:S05]  /*74f0*/  BSYNC B1 ;  /* 0x0000000000017941 */ /* 0x000fea0003800000 */
.L_x_193:
[----:B--2--5:R-:W-:Y:S01]  /*7500*/  IMAD R5, R22, R15, RZ ;  /* 0x0000000f16057224 */ /* 0x024fe200078e02ff */
[----:B------:R-:W-:Y:S01]  /*7510*/  ISETP.GT.AND P3, PT, R12, 0x48, P1 ;  /* 0x000000480c00780c */ /* 0x000fe20000f64270 */
[----:B------:R-:W-:Y:S02]  /*7520*/  BSSY B1, `(.L_x_195) ;  /* 0x0000005000017945 */ /* 0x000fe40003800000 */
[----:B------:R-:W-:-:S05]  /*7530*/  IMAD R5, R59, R16, R5 ;  /* 0x000000103b057224 */ /* 0x000fca00078e0205 */
[----:B------:R2:W-:Y:S05]  /*7540*/  @P5 STG.E desc[UR14][R192.64+0x220], R5 ;  /* 0x00022005c0005986 */ /* 0x0005ea000c10190e */
[----:B------:R-:W-:Y:S05]  /*7550*/  @!P3 BRA `(.L_x_196) ;  /* 0x000000000004b947 */ /* 0x000fea0003800000 */
[----:B------:R0:W5:Y:S02]  /*7560*/  LDG.E.LTC128B R22, desc[UR14][R124.64+0x200] ;  /* 0x0002000e7c167981 */ /* 0x000164000c1e1920 */
.L_x_196:
[----:B------:R-:W-:Y:S05]  /*7570*/  BSYNC B1 ;  /* 0x0000000000017941 */ /* 0x000fea0003800000 */
.L_x_195:
[----:B--2--5:R-:W-:Y:S01]  /*7580*/  IMAD R5, R22, R15, RZ ;  /* 0x0000000f16057224 */ /* 0x024fe200078e02ff */
[----:B------:R-:W-:Y:S01]  /*7590*/  ISETP.GT.AND P5, PT, R12, 0x49, P1 ;  /* 0x000000490c00780c */ /* 0x000fe20000fa4270 */
[----:B------:R-:W-:Y:S02]  /*75a0*/  BSSY B1, `(.L_x_197) ;  /* 0x0000005000017945 */ /* 0x000fe40003800000 */
[----:B------:R-:W-:-:S05]  /*75b0*/  IMAD R5, R60, R16, R5 ;  /* 0x000000103c057224 */ /* 0x000fca00078e0205 */
[----:B------:R2:W-:Y:S05]  /*75c0*/  @P3 STG.E desc[UR14][R196.64+0x200], R5 ;  /* 0x00020005c4003986 */ /* 0x0005ea000c10190e */
[----:B------:R-:W-:Y:S05]  /*75d0*/  @!P5 BRA `(.L_x_198) ;  /* 0x000000000004d947 */ /* 0x000fea0003800000 */
[----:B------:R0:W5:Y:S02]  /*75e0*/  LDG.E.LTC128B R22, desc[UR14][R198.64+0x200] ;  /* 0x0002000ec6167981 */ /* 0x000164000c1e1920 */
.L_x_198:
[----:B------:R-:W-:Y:S05]  /*75f0*/  BSYNC B1 ;  /* 0x0000000000017941 */ /* 0x000fea0003800000 */
.L_x_197:
[----:B--2--5:R-:W-:Y:S01]  /*7600*/  IMAD R5, R22, R15, RZ ;  /* 0x0000000f16057224 */ /* 0x024fe200078e02ff */
[----:B------:R-:W-:Y:S01]  /*7610*/  ISETP.GT.AND P3, PT, R12, 0x48, P2 ;  /* 0x000000480c00780c */ /* 0x000fe20001764270 */
[----:B------:R-:W-:Y:S02]  /*7620*/  BSSY B1, `(.L_x_199) ;  /* 0x0000005000017945 */ /* 0x000fe40003800000 */
[----:B------:R-:W-:-:S05]  /*7630*/  IMAD R5, R61, R16, R5 ;  /* 0x000000103d057224 */ /* 0x000fca00078e0205 */
[----:B------:R2:W-:Y:S05]  /*7640*/  @P5 STG.E desc[UR14][R122.64+0x200], R5 ;  /* 0x000200057a005986 */ /* 0x0005ea000c10190e */
[----:B------:R-:W-:Y:S05]  /*7650*/  @!P3 BRA `(.L_x_200) ;  /* 0x000000000004b947 */ /* 0x000fea0003800000 */
[----:B------:R0:W5:Y:S02]  /*7660*/  LDG.E.LTC128B R22, desc[UR14][R124.64+0x220] ;  /* 0x0002200e7c167981 */ /* 0x000164000c1e1920 */
.L_x_200:
[----:B------:R-:W-:Y:S05]  /*7670*/  BSYNC B1 ;  /* 0x0000000000017941 */ /* 0x000fea0003800000 */
.L_x_199:
[----:B--2--5:R-:W-:Y:S01]  /*7680*/  IMAD R5, R22, R15, RZ ;  /* 0x0000000f16057224 */ /* 0x024fe200078e02ff */
[----:B------:R-:W-:Y:S01]  /*7690*/  ISETP.GT.AND P5, PT, R12, 0x49, P2 ;  /* 0x000000490c00780c */ /* 0x000fe200017a4270 */
[----:B------:R-:W-:Y:S02]  /*76a0*/  BSSY B1, `(.L_x_201) ;  /* 0x0000005000017945 */ /* 0x000fe40003800000 */
[----:B------:R-:W-:-:S05]  /*76b0*/  IMAD R5, R62, R16, R5 ;  /* 0x000000103e057224 */ /* 0x000fca00078e0205 */
[----:B------:R2:W-:Y:S05]  /*76c0*/  @P3 STG.E desc[UR14][R196.64+0x220], R5 ;  /* 0x00022005c4003986 */ /* 0x0005ea000c10190e */
[----:B------:R-:W-:Y:S05]  /*76d0*/  @!P5 BRA `(.L_x_202) ;  /* 0x000000000004d947 */ /* 0x000fea0003800000 */
[----:B------:R0:W5:Y:S02]  /*76e0*/  LDG.E.LTC128B R22, desc[UR14][R198.64+0x220] ;  /* 0x0002200ec6167981 */ /* 0x000164000c1e1920 */
.L_x_202:
[----:B------:R-:W-:Y:S05]  /*76f0*/  BSYNC B1 ;  /* 0x0000000000017941 */ /* 0x000fea0003800000 */
.L_x_201:
[----:B--2--5:R-:W-:Y:S01]  /*7700*/  IMAD R5, R22, R15, RZ ;  /* 0x0000000f16057224 */ /* 0x024fe200078e02ff */
[----:B------:R-:W-:Y:S01]  /*7710*/  ISETP.GT.AND P3, PT, R12, 0x50, P1 ;  /* 0x000000500c00780c */ /* 0x000fe20000f64270 */
[----:B------:R-:W-:Y:S02]  /*7720*/  BSSY B1, `(.L_x_203) ;  /* 0x0000005000017945 */ /* 0x000fe40003800000 */
[----:B------:R-:W-:-:S05]  /*7730*/  IMAD R5, R63, R16, R5 ;  /* 0x000000103f057224 */ /* 0x000fca00078e0205 */
[----:B------:R2:W-:Y:S05]  /*7740*/  @P5 STG.E desc[UR14][R122.64+0x220], R5 ;  /* 0x000220057a005986 */ /* 0x0005ea000c10190e */
[----:B------:R-:W-:Y:S05]  /*7750*/  @!P3 BRA `(.L_x_204) ;  /* 0x000000000004b947 */ /* 0x000fea0003800000 */
[----:B------:R0:W5:Y:S02]  /*7760*/  LDG.E.LTC128B R22, desc[UR14][R128.64+0x200] ;  /* 0x0002000e80167981 */ /* 0x000164000c1e1920 */
.L_x_204:
[----:B------:R-:W-:Y:S05]  /*7770*/  BSYNC B1 ;  /* 0x0000000000017941 */ /* 0x000fea0003800000 */
.L_x_203:
[----:B--2--5:R-:W-:Y:S01]  /*7780*/  IMAD R5, R22, R15, RZ ;  /* 0x0000000f16057224 */ /* 0x024fe200078e02ff */
[----:B------:R-:W-:Y:S01]  /*7790*/  ISETP.GT.AND P5, PT, R12, 0x51, P1 ;  /* 0x000000510c00780c */ /* 0x000fe20000fa4270 */
[----:B------:R-:W-:Y:S02]  /*77a0*/  BSSY B1, `(.L_x_205) ;  /* 0x0000005000017945 */ /* 0x000fe40003800000 */
[----:B------:R-:W-:-:S05]  /*77b0*/  IMAD R5, R64, R16, R5 ;  /* 0x0000001040057224 */ /* 0x000fca00078e0205 */
[----:B------:R2:W-:Y:S05]  /*77c0*/  @P3 STG.E desc[UR14][R200.64+0x200], R5 ;  /* 0x00020005c8003986 */ /* 0x0005ea000c10190e */
[----:B------:R-:W-:Y:S05]  /*77d0*/  @!P5 BRA `(.L_x_206) ;  /* 0x000000000004d947 */ /* 0x000fea0003800000 */
[----:B------:R0:W5:Y:S02]  /*77e0*/  LDG.E.LTC128B R22, desc[UR14][R202.64+0x200] ;  /* 0x0002000eca167981 */ /* 0x000164000c1e1920 */
.L_x_206:
[----:B------:R-:W-:Y:S05]  /*77f0*/  BSYNC B1 ;  /* 0x0000000000017941 */ /* 0x000fea0003800000 */
.L_x_205:
[----:B--2--5:R-:W-:Y:S01]  /*7800*/  IMAD R5, R22, R15, RZ ;  /* 0x0000000f16057224 */ /* 0x024fe200078e02ff */
[----:B------:R-:W-:Y:S01]  /*7810*/  ISETP.GT.AND P3, PT, R12, 0x50, P2 ;  /* 0x000000500c00780c */ /* 0x000fe20001764270 */
[----:B------:R-:W-:Y:S02]  /*7820*/  BSSY B1, `(.L_x_207) ;  /* 0x0000005000017945 */ /* 0x000fe40003800000 */
[----:B------:R-:W-:-:S05]  /*7830*/  IMAD R5, R65, R16, R5 ;  /* 0x0000001041057224 */ /* 0x000fca00078e0205 */
[----:B------:R2:W-:Y:S05]  /*7840*/  @P5 STG.E desc[UR14][R126.64+0x200], R5 ;  /* 0x000200057e005986 */ /* 0x0005ea000c10190e */
[----:B------:R-:W-:Y:S05]  /*7850*/  @!P3 BRA `(.L_x_208) ;  /* 0x000000000004b947 */ /* 0x000fea0003800000 */
[----:B------:R0:W5:Y:S02]  /*7860*/  LDG.E.LTC128B R22, desc[UR14][R128.64+0x220] ;  /* 0x0002200e80167981 */ /* 0x000164000c1e1920 */
.L_x_208:
[----:B------:R-:W-:Y:S05]  /*7870*/  BSYNC B1 ;  /* 0x0000000000017941 */ /* 0x000fea0003800000 */
.L_x_207:
[----:B--2--5:R-:W-:Y:S01]  /*7880*/  IMAD R5, R22, R15, RZ ;  /* 0x0000000f16057224 */ /* 0x024fe200078e02ff */
[----:B------:R-:W-:Y:S01]  /*7890*/  ISETP.GT.AND P5, PT, R12, 0x51, P2 ;  /* 0x000000510c00780c */ /* 0x000fe200017a4270 */
[----:B------:R-:W-:Y:S02]  /*78a0*/  BSSY B1, `(.L_x_209) ;  /* 0x0000005000017945 */ /* 0x000fe40003800000 */
[----:B------:R-:W-:-:S05]  /*78b0*/  IMAD R5, R66, R16, R5 ;  /* 0x0000001042057224 */ /* 0x000fca00078e0205 */
[----:B------:R2:W-:Y:S05]  /*78c0*/  @P3 STG.E desc[UR14][R200.64+0x220], R5 ;  /* 0x00022005c8003986 */ /* 0x0005ea000c10190e */
[----:B------:R-:W-:Y:S05]  /*78d0*/  @!P5 BRA `(.L_x_210) ;  /* 0x000000000004d947 */ /* 0x000fea0003800000 */
[----:B------:R0:W5:Y:S02]  /*78e0*/  LDG.E.LTC128B R22, desc[UR14][R202.64+0x220] ;  /* 0x0002200eca167981 */ /* 0x000164000c1e1920 */
.L_x_210:
[----:B------:R-:W-:Y:S05]  /*78f0*/  BSYNC B1 ;  /* 0x0000000000017941 */ /* 0x000fea0003800000 */
.L_x_209:
[----:B--2--5:R-:W-:Y:S01]  /*7900*/  IMAD R5, R22, R15, RZ ;  /* 0x0000000f16057224 */ /* 0x024fe200078e02ff */
[----:B------:R-:W-:Y:S01]  /*7910*/  ISETP.GT.AND P3, PT, R12, 0x58, P1 ;  /* 0x000000580c00780c */ /* 0x000fe20000f64270 */
[----:B------:R-:W-:Y:S02]  /*7920*/  BSSY B1, `(.L_x_211) ;  /* 0x0000005000017945 */ /* 0x000fe40003800000 */
[----:B------:R-:W-:-:S05]  /*7930*/  IMAD R5, R67, R16, R5 ;  /* 0x0000001043057224 */ /* 0x000fca00078e0205 */
[----:B------:R2:W-:Y:S05]  /*7940*/  @P5 STG.E desc[UR14][R126.64+0x220], R5 ;  /* 0x000220057e005986 */ /* 0x0005ea000c10190e */
[----:B------:R-:W-:Y:S05]  /*7950*/  @!P3 BRA `(.L_x_212) ;  /* 0x000000000004b947 */ /* 0x000fea0003800000 */
[----:B------:R0:W5:Y:S02]  /*7960*/  LDG.E.LTC128B R22, desc[UR14][R204.64+0x200] ;  /* 0x0002000ecc167981 */ /* 0x000164000c1e1920 */
.L_x_212:
[----:B------:R-:W-:Y:S05]  /*7970*/  BSYNC B1 ;  /* 0x0000000000017941 */ /* 0x000fea0003800000 */
.L_x_211:
[----:B--2--5:R-:W-:Y:S01]  /*7980*/  IMAD R5, R22, R15, RZ ;  /* 0x0000000f16057224 */ /* 0x024fe200078e02ff */
[----:B------:R-:W-:Y:S01]  /*7990*/  ISETP.GT.AND P5, PT, R12, 0x59, P1 ;  /* 0x000000590c00780c */ /* 0x000fe20000fa4270 */
[----:B------:R-:W-:Y:S02]  /*79a0*/  BSSY B1, `(.L_x_213) ;  /* 0x0000005000017945 */ /* 0x000fe40003800000 */
[----:B------:R-:W-:-:S05]  /*79b0*/  IMAD R5, R68, R16, R5 ;  /* 0x0000001044057224 */ /* 0x000fca00078e0205 */
[----:B------:R2:W-:Y:S05]  /*79c0*/  @P3 STG.E desc[UR14][R206.64+0x200], R5 ;  /* 0x00020005ce003986 */ /* 0x0005ea000c10190e */
[----:B------:R-:W-:Y:S05]  /*79d0*/  @!P5 BRA `(.L_x_214) ;  /* 0x000000000004d947 */ /* 0x000fea0003800000 */
[----:B------:R0:W5:Y:S02]  /*79e0*/  LDG.E.LTC128B R22, desc[UR14][R132.64+0x200] ;  /* 0x0002000e84167981 */ /* 0x000164000c1e1920 */
.L_x_214:
[----:B------:R-:W-:Y:S05]  /*79f0*/  BSYNC B1 ;  /* 0x0000000000017941 */ /* 0x000fea0003800000 */
.L_x_213:
[----:B--2--5:R-:W-:Y:S01]  /*7a00*/  IMAD R5, R22, R15, RZ ;  /* 0x0000000f16057224 */ /* 0x024fe200078e02ff */
[----:B------:R-:W-:Y:S01]  /*7a10*/  ISETP.GT.AND P3, PT, R12, 0x58, P2 ;  /* 0x000000580c00780c */ /* 0x000fe20001764270 */
[----:B------:R-:W-:Y:S02]  /*7a20*/  BSSY B1, `(.L_x_215) ;  /* 0x0000005000017945 */ /* 0x000fe40003800000 */
[----:B------:R-:W-:-:S05]  /*7a30*/  IMAD R5, R69, R16, R5 ;  /* 0x0000001045057224 */ /* 0x000fca00078e0205 */
[----:B------:R2:W-:Y:S05]  /*7a40*/  @P5 STG.E desc[UR14][R130.64+0x200], R5 ;  /* 0x0002000582005986 */ /* 0x0005ea000c10190e */
[----:B------:R-:W-:Y:S05]  /*7a50*/  @!P3 BRA `(.L_x_216) ;  /* 0x000000000004b947 */ /* 0x000fea0003800000 */
[----:B------:R0:W5:Y:S02]  /*7a60*/  LDG.E.LTC128B R22, desc[UR14][R204.64+0x220] ;  /* 0x0002200ecc167981 */ /* 0x000164000c1e1920 */
.L_x_216:
[----:B------:R-:W-:Y:S05]  /*7a70*/  BSYNC B1 ;  /* 0x0000000000017941 */ /* 0x000fea0003800000 */
.L_x_215:
[----:B--2--5:R-:W-:Y:S01]  /*7a80*/  IMAD R5, R22, R15, RZ ;  /* 0x0000000f16057224 */ /* 0x024fe200078e02ff */
[----:B------:R-:W-:Y:S01]  /*7a90*/  ISETP.GT.AND P5, PT, R12, 0x59, P2 ;  /* 0x000000590c00780c */ /* 0x000fe200017a4270 */
[----:B------:R-:W-:Y:S02]  /*7aa0*/  BSSY B1, `(.L_x_217) ;  /* 0x0000005000017945 */ /* 0x000fe40003800000 */
[----:B------:R-:W-:-:S05]  /*7ab0*/  IMAD R5, R70, R16, R5 ;  /* 0x0000001046057224 */ /* 0x000fca00078e0205 */
[----:B------:R2:W-:Y:S05]  /*7ac0*/  @P3 STG.E desc[UR14][R206.64+0x220], R5 ;  /* 0x00022005ce003986 */ /* 0x0005ea000c10190e */
[----:B------:R-:W-:Y:S05]  /*7ad0*/  @!P5 BRA `(.L_x_218) ;  /* 0x000000000004d947 */ /* 0x000fea0003800000 */
[----:B------:R0:W5:Y:S02]  /*7ae0*/  LDG.E.LTC128B R22, desc[UR14][R132.64+0x220] ;  /* 0x0002200e84167981 */ /* 0x000164000c1e1920 */
.L_x_218:
[----:B------:R-:W-:Y:S05]  /*7af0*/  BSYNC B1 ;  /* 0x0000000000017941 */ /* 0x000fea0003800000 */
.L_x_217:
[----:B--2--5:R-:W-:Y:S01]  /*7b00*/  IMAD R5, R22, R15, RZ ;  /* 0x0000000f16057224 */ /* 0x024fe200078e02ff */
[----:B------:R-:W-:Y:S01]  /*7b10*/  ISETP.GT.AND P3, PT, R12, 0x60, P1 ;  /* 0x000000600c00780c */ /* 0x000fe20000f64270 */
[----:B------:R-:W-:Y:S02]  /*7b20*/  BSSY B1, `(.L_x_219) ;  /* 0x0000005000017945 */ /* 0x000fe40003800000 */
[----:B------:R-:W-:-:S05]  /*7b30*/  IMAD R5, R71, R16, R5 ;  /* 0x0000001047057224 */ /* 0x000fca00078e0205 */
[----:B------:R2:W-:Y:S05]  /*7b40*/  @P5 STG.E desc[UR14][R130.64+0x220], R5 ;  /* 0x0002200582005986 */ /* 0x0005ea000c10190e */
[----:B------:R-:W-:Y:S05]  /*7b50*/  @!P3 BRA `(.L_x_220) ;  /* 0x000000000004b947 */ /* 0x000fea0003800000 */
[----:B------:R0:W5:Y:S02]  /*7b60*/  LDG.E.LTC128B R22, desc[UR14][R134.64+0x200] ;  /* 0x0002000e86167981 */ /* 0x000164000c1e1920 */
.L_x_220:
[----:B------:R-:W-:Y:S05]  /*7b70*/  BSYNC B1 ;  /* 0x0000000000017941 */ /* 0x000fea0003800000 */
.L_x_219:
[----:B--2--5:R-:W-:Y:S01]  /*7b80*/  IMAD R5, R22, R15, RZ ;  /* 0x0000000f16057224 */ /* 0x024fe200078e02ff */
[----:B------:R-:W-:Y:S01]  /*7b90*/  ISETP.GT.AND P5, PT, R12, 0x61, P1 ;  /* 0x000000610c00780c */ /* 0x000fe20000fa4270 */
[----:B------:R-:W-:Y:S02]  /*7ba0*/  BSSY B1, `(.L_x_221) ;  /* 0x0000005000017945 */ /* 0x000fe40003800000 */
[----:B------:R-:W-:-:S05]  /*7bb0*/  IMAD R5, R72, R16, R5 ;  /* 0x0000001048057224 */ /* 0x000fca00078e0205 */
[----:B------:R2:W-:Y:S05]  /*7bc0*/  @P3 STG.E desc[UR14][R208.64+0x200], R5 ;  /* 0x00020005d0003986 */ /* 0x0005ea000c10190e */
[----:B------:R-:W-:Y:S05]  /*7bd0*/  @!P5 BRA `(.L_x_222) ;  /* 0x000000000004d947 */ /* 0x000fea0003800000 */
[----:B------:R0:W5:Y:S02]  /*7be0*/  LDG.E.LTC128B R22, desc[UR14][R136.64+0x200] ;  /* 0x0002000e88167981 */ /* 0x000164000c1e1920 */
.L_x_222:
[----:B------:R-:W-:Y:S05]  /*7bf0*/  BSYNC B1 ;  /* 0x0000000000017941 */ /* 0x000fea0003800000 */
.L_x_221:
[----:B--2--5:R-:W-:Y:S01]  /*7c00*/  IMAD R5, R22, R15, RZ ;  /* 0x0000000f16057224 */ /* 0x024fe200078e02ff */
[----:B------:R-:W-:Y:S01]  /*7c10*/  ISETP.GT.AND P3, PT, R12, 0x60, P2 ;  /* 0x000000600c00780c */ /* 0x000fe20001764270 */
[----:B------:R-:W-:Y:S02]  /*7c20*/  BSSY B1, `(.L_x_223) ;  /* 0x0000005000017945 */ /* 0x000fe40003800000 */
[----:B------:R-:W-:-:S05]  /*7c30*/  IMAD R5, R73, R16, R5 ;  /* 0x0000001049057224 */ /* 0x000fca00078e0205 */
[----:B------:R2:W-:Y:S05]  /*7c40*/  @P5 STG.E desc[UR14][R210.64+0x200], R5 ;  /* 0x00020005d2005986 */ /* 0x0005ea000c10190e */
[----:B------:R-:W-:Y:S05]  /*7c50*/  @!P3 BRA `(.L_x_224) ;  /* 0x000000000004b947 */ /* 0x000fea0003800000 */
[----:B------:R0:W5:Y:S02]  /*7c60*/  LDG.E.LTC128B R22, desc[UR14][R134.64+0x220] ;  /* 0x0002200e86167981 */ /* 0x000164000c1e1920 */
.L_x_224:
[----:B------:R-:W-:Y:S05]  /*7c70*/  BSYNC B1 ;  /* 0x0000000000017941 */ /* 0x000fea0003800000 */
.L_x_223:
[----:B--2--5:R-:W-:Y:S01]  /*7c80*/  IMAD R5, R22, R15, RZ ;  /* 0x0000000f16057224 */ /* 0x024fe200078e02ff */
[----:B------:R-:W-:Y:S01]  /*7c90*/  ISETP.GT.AND P5, PT, R12, 0x61, P2 ;  /* 0x000000610c00780c */ /* 0x000fe200017a4270 */
[----:B------:R-:W-:Y:S02]  /*7ca0*/  BSSY B1, `(.L_x_225) ;  /* 0x0000005000017945 */ /* 0x000fe40003800000 */
[----:B------:R-:W-:-:S05]  /*7cb0*/  IMAD R5, R74, R16, R5 ;  /* 0x000000104a057224 */ /* 0x000fca00078e0205 */
[----:B------:R2:W-:Y:S05]  /*7cc0*/  @P3 STG.E desc[UR14][R208.64+0x220], R5 ;  /* 0x00022005d0003986 */ /* 0x0005ea000c10190e */
[----:B------:R-:W-:Y:S05]  /*7cd0*/  @!P5 BRA `(.L_x_226) ;  /* 0x000000000004d947 */ /* 0x000fea0003800000 */
[----:B------:R0:W5:Y:S02]  /*7ce0*/  LDG.E.LTC128B R22, desc[UR14][R136.64+0x220] ;  /* 0x0002200e88167981 */ /* 0x000164000c1e1920 */
.L_x_226:
[----:B------:R-:W-:Y:S05]  /*7cf0*/  BSYNC B1 ;  /* 0x0000000000017941 */ /* 0x000fea0003800000 */
.L_x_225:
[----:B--2--5:R-:W-:Y:S01]  /*7d00*/  IMAD R5, R22, R15, RZ ;  /* 0x0000000f16057224 */ /* 0x024fe200078e02ff */
[----:B------:R-:W-:Y:S01]  /*7d10*/  ISETP.GT.AND P3, PT, R12, 0x68, P1 ;  /* 0x000000680c00780c */ /* 0x000fe20000f64270 */
[----:B------:R-:W-:Y:S02]  /*7d20*/  BSSY B1, `(.L_x_227) ;  /* 0x0000005000017945 */ /* 0x000fe40003800000 */
[----:B------:R-:W-:-:S05]  /*7d30*/  IMAD R5, R75, R16, R5 ;  /* 0x000000104b057224 */ /* 0x000fca00078e0205 */
[----:B------:R2:W-:Y:S05]  /*7d40*/  @P5 STG.E desc[UR14][R210.64+0x220], R5 ;  /* 0x00022005d2005986 */ /* 0x0005ea000c10190e */
[----:B------:R-:W-:Y:S05]  /*7d50*/  @!P3 BRA `(.L_x_228) ;  /* 0x000000000004b947 */ /* 0x000fea0003800000 */
[----:B------:R0:W5:Y:S02]  /*7d60*/  LDG.E.LTC128B R22, desc[UR14][R138.64+0x200] ;  /* 0x0002000e8a167981 */ /* 0x000164000c1e1920 */
.L_x_228:
[----:B------:R-:W-:Y:S05]  /*7d70*/  BSYNC B1 ;  /* 0x0000000000017941 */ /* 0x000fea0003800000 */
.L_x_227:
[----:B--2--5:R-:W-:Y:S01]  /*7d80*/  IMAD R5, R22, R15, RZ ;  /* 0x0000000f16057224 */ /* 0x024fe200078e02ff */
[----:B------:R-:W-:Y:S01]  /*7d90*/  ISETP.GT.AND P5, PT, R12, 0x69, P1 ;  /* 0x000000690c00780c */ /* 0x000fe20000fa4270 */
[----:B------:R-:W-:Y:S02]  /*7da0*/  BSSY B1, `(.L_x_229) ;  /* 0x0000005000017945 */ /* 0x000fe40003800000 */
[----:B------:R-:W-:-:S05]  /*7db0*/  IMAD R5, R76, R16, R5 ;  /* 0x000000104c057224 */ /* 0x000fca00078e0205 */
[----:B------:R2:W-:Y:S05]  /*7dc0*/  @P3 STG.E desc[UR14][R212.64+0x200], R5 ;  /* 0x00020005d4003986 */ /* 0x0005ea000c10190e */
[----:B------:R-:W-:Y:S05]  /*7dd0*/  @!P5 BRA `(.L_x_230) ;  /* 0x000000000004d947 */ /* 0x000fea0003800000 */
[----:B------:R0:W5:Y:S02]  /*7de0*/  LDG.E.LTC128B R22, desc[UR14][R140.64+0x200] ;  /* 0x0002000e8c167981 */ /* 0x000164000c1e1920 */
.L_x_230:
[----:B------:R-:W-:Y:S05]  /*7df0*/  BSYNC B1 ;  /* 0x0000000000017941 */ /* 0x000fea0003800000 */
.L_x_229:
[----:B--2--5:R-:W-:Y:S01]  /*7e00*/  IMAD R5, R22, R15, RZ ;  /* 0x0000000f16057224 */ /* 0x024fe200078e02ff */
[----:B------:R-:W-:Y:S01]  /*7e10*/  ISETP.GT.AND P3, PT, R12, 0x68, P2 ;  /* 0x000000680c00780c */ /* 0x000fe20001764270 */
[----:B------:R-:W-:Y:S02]  /*7e20*/  BSSY B1, `(.L_x_231) ;  /* 0x0000005000017945 */ /* 0x000fe40003800000 */
[----:B------:R-:W-:-:S05]  /*7e30*/  IMAD R5, R77, R16, R5 ;  /* 0x000000104d057224 */ /* 0x000fca00078e0205 */
[----:B------:R2:W-:Y:S05]  /*7e40*/  @P5 STG.E desc[UR14][R214.64+0x200], R5 ;  /* 0x00020005d6005986 */ /* 0x0005ea000c10190e */
[----:B------:R-:W-:Y:S05]  /*7e50*/  @!P3 BRA `(.L_x_232) ;  /* 0x000000000004b947 */ /* 0x000fea0003800000 */
[----:B------:R0:W5:Y:S02]  /*7e60*/  LDG.E.LTC128B R22, desc[UR14][R138.64+0x220] ;  /* 0x0002200e8a167981 */ /* 0x000164000c1e1920 */
.L_x_232:
[----:B------:R-:W-:Y:S05]  /*7e70*/  BSYNC B1 ;  /* 0x0000000000017941 */ /* 0x000fea0003800000 */
.L_x_231:
[----:B--2--5:R-:W-:Y:S01]  /*7e80*/  IMAD R5, R22, R15, RZ ;  /* 0x0000000f16057224 */ /* 0x024fe200078e02ff */
[----:B------:R-:W-:Y:S01]  /*7e90*/  ISETP.GT.AND P5, PT, R12, 0x69, P2 ;  /* 0x000000690c00780c */ /* 0x000fe200017a4270 */
[----:B------:R-:W-:Y:S02]  /*7ea0*/  BSSY B1, `(.L_x_233) ;  /* 0x0000005000017945 */ /* 0x000fe40003800000 */
[----:B------:R-:W-:-:S05]  /*7eb0*/  IMAD R5, R78, R16, R5 ;  /* 0x000000104e057224 */ /* 0x000fca00078e0205 */
[----:B------:R2:W-:Y:S05]  /*7ec0*/  @P3 STG.E desc[UR14][R212.64+0x220], R5 ;  /* 0x00022005d4003986 */ /* 0x0005ea000c10190e */
[----:B------:R-:W-:Y:S05]  /*7ed0*/  @!P5 BRA `(.L_x_234) ;  /* 0x000000000004d947 */ /* 0x000fea0003800000 */
[----:B------:R0:W5:Y:S02]  /*7ee0*/  LDG.E.LTC128B R22, desc[UR14][R140.64+0x220] ;  /* 0x0002200e8c167981 */ /* 0x000164000c1e1920 */
.L_x_234:
[----:B------:R-:W-:Y:S05]  /*7ef0*/  BSYNC B1 ;  /* 0x0000000000017941 */ /* 0x000fea0003800000 */
.L_x_233:
[----:B--2--5:R-:W-:Y:S01]  /*7f00*/  IMAD R5, R22, R15, RZ ;  /* 0x0000000f16057224 */ /* 0x024fe200078e02ff */
[----:B------:R-:W-:Y:S01]  /*7f10*/  ISETP.GT.AND P3, PT, R12, 0x70, P1 ;  /* 0x000000700c00780c */ /* 0x000fe20000f64270 */
[----:B------:R-:W-:Y:S02]  /*7f20*/  BSSY B1, `(.L_x_235) ;  /* 0x0000005000017945 */ /* 0x000fe40003800000 */
[----:B------:R-:W-:-:S05]  /*7f30*/  IMAD R5, R79, R16, R5 ;  /* 0x000000104f057224 */ /* 0x000fca00078e0205 */
[----:B------:R2:W-:Y:S05]  /*7f40*/  @P5 STG.E desc[UR14][R214.64+0x220], R5 ;  /* 0x00022005d6005986 */ /* 0x0005ea000c10190e */
[----:B------:R-:W-:Y:S05]  /*7f50*/  @!P3 BRA `(.L_x_236) ;  /* 0x000000000004b947 */ /* 0x000fea0003800000 */
[----:B------:R0:W5:Y:S02]  /*7f60*/  LDG.E.LTC128B R22, desc[UR14][R142.64+0x200] ;  /* 0x0002000e8e167981 */ /* 0x000164000c1e1920 */
.L_x_236:
[----:B------:R-:W-:Y:S05]  /*7f70*/  BSYNC B1 ;  /* 0x0000000000017941 */ /* 0x000fea0003800000 */
.L_x_235:
[----:B--2--5:R-:W-:Y:S01]  /*7f80*/  IMAD R5, R22, R15, RZ ;  /* 0x0000000f16057224 */ /* 0x024fe200078e02ff */
[----:B------:R-:W-:Y:S01]  /*7f90*/  ISETP.GT.AND P5, PT, R12, 0x71, P1 ;  /* 0x000000710c00780c */ /* 0x000fe20000fa4270 */
[----:B------:R-:W-:Y:S02]  /*7fa0*/  BSSY B1, `(.L_x_237) ;  /* 0x0000005000017945 */ /* 0x000fe40003800000 */
[----:B------:R-:W-:-:S05]  /*7fb0*/  IMAD R5, R80, R16, R5 ;  /* 0x0000001050057224 */ /* 0x000fca00078e0205 */
[----:B------:R2:W-:Y:S05]  /*7fc0*/  @P3 STG.E desc[UR14][R218.64+0x200], R5 ;  /* 0x00020005da003986 */ /* 0x0005ea000c10190e */
[----:B------:R-:W-:Y:S05]  /*7fd0*/  @!P5 BRA `(.L_x_238) ;  /* 0x000000000004d947 */ /* 0x000fea0003800000 */
[----:B------:R0:W5:Y:S02]  /*7fe0*/  LDG.E.LTC128B R22, desc[UR14][R144.64+0x200] ;  /* 0x0002000e90167981 */ /* 0x000164000c1e1920 */
.L_x_238:
[----:B------:R-:W-:Y:S05]  /*7ff0*/  BSYNC B1 ;  /* 0x0000000000017941 */ /* 0x000fea0003800000 */
.L_x_237:
[----:B--2--5:R-:W-:Y:S01]  /*8000*/  IMAD R5, R22, R15, RZ ;  /* 0x0000000f16057224 */ /* 0x024fe200078e02ff */
[----:B------:R-:W-:Y:S01]  /*8010*/  ISETP.GT.AND P3, PT, R12, 0x70, P2 ;  /* 0x000000700c00780c */ /* 0x000fe20001764270 */
[----:B------:R-:W-:Y:S02]  /*8020*/  BSSY B1, `(.L_x_239) ;  /* 0x0000005000017945 */ /* 0x000fe40003800000 */
[----:B------:R-:W-:-:S05]  /*8030*/  IMAD R5, R81, R16, R5 ;  /* 0x0000001051057224 */ /* 0x000fca00078e0205 */
[----:B------:R2:W-:Y:S05]  /*8040*/  @P5 STG.E desc[UR14][R216.64+0x200], R5 ;  /* 0x00020005d8005986 */ /* 0x0005ea000c10190e */
[----:B------:R-:W-:Y:S05]  /*8050*/  @!P3 BRA `(.L_x_240) ;  /* 0x000000000004b947 */ /* 0x000fea0003800000 */
[----:B------:R0:W5:Y:S02]  /*8060*/  LDG.E.LTC128B R22, desc[UR14][R142.64+0x220] ;  /* 0x0002200e8e167981 */ /* 0x000164000c1e1920 */
.L_x_240:
[----:B------:R-:W-:Y:S05]  /*8070*/  BSYNC B1 ;  /* 0x0000000000017941 */ /* 0x000fea0003800000 */
.L_x_239:
[----:B--2--5:R-:W-:Y:S01]  /*8080*/  IMAD R5, R22, R15, RZ ;  /* 0x0000000f16057224 */ /* 0x024fe200078e02ff */
[----:B------:R-:W-:Y:S01]  /*8090*/  ISETP.GT.AND P5, PT, R12, 0x71, P2 ;  /* 0x000000710c00780c */ /* 0x000fe200017a4270 */
[----:B------:R-:W-:Y:S02]  /*80a0*/  BSSY B1, `(.L_x_241) ;  /* 0x0000005000017945 */ /* 0x000fe40003800000 */
[----:B------:R-:W-:-:S05]  /*80b0*/  IMAD R5, R82, R16, R5 ;  /* 0x0000001052057224 */ /* 0x000fca00078e0205 */
[----:B------:R2:W-:Y:S05]  /*80c0*/  @P3 STG.E desc[UR14][R218.64+0x220], R5 ;  /* 0x00022005da003986 */ /* 0x0005ea000c10190e */
[----:B------:R-:W-:Y:S05]  /*80d0*/  @!P5 BRA `(.L_x_242) ;  /* 0x000000000004d947 */ /* 0x000fea0003800000 */
[----:B------:R0:W5:Y:S02]  /*80e0*/  LDG.E.LTC128B R22, desc[UR14][R144.64+0x220] ;  /* 0x0002200e90167981 */ /* 0x000164000c1e1920 */
.L_x_242:
[----:B------:R-:W-:Y:S05]  /*80f0*/  BSYNC B1 ;  /* 0x0000000000017941 */ /* 0x000fea0003800000 */
.L_x_241:
[----:B--2--5:R-:W-:Y:S01]  /*8100*/  IMAD R5, R22, R15, RZ ;  /* 0x0000000f16057224 */ /* 0x024fe200078e02ff */
[----:B------:R-:W-:Y:S01]  /*8110*/  ISETP.GT.AND P3, PT, R12, 0x78, P1 ;  /* 0x000000780c00780c */ /* 0x000fe20000f64270 */
[----:B------:R-:W-:Y:S02]  /*8120*/  BSSY B1, `(.L_x_243) ;  /* 0x0000005000017945 */ /* 0x000fe40003800000 */
[----:B------:R-:W-:-:S05]  /*8130*/  IMAD R5, R83, R16, R5 ;  /* 0x0000001053057224 */ /* 0x000fca00078e0205 */
[----:B------:R2:W-:Y:S05]  /*8140*/  @P5 STG.E desc[UR14][R216.64+0x220], R5 ;  /* 0x00022005d8005986 */ /* 0x0005ea000c10190e */
[----:B------:R-:W-:Y:S05]  /*8150*/  @!P3 BRA `(.L_x_244) ;  /* 0x000000000004b947 */ /* 0x000fea0003800000 */
[----:B------:R0:W5:Y:S02]  /*8160*/  LDG.E.LTC128B R22, desc[UR14][R146.64+0x200] ;  /* 0x0002000e92167981 */ /* 0x000164000c1e1920 */
.L_x_244:
[----:B------:R-:W-:Y:S05]  /*8170*/  BSYNC B1 ;  /* 0x0000000000017941 */ /* 0x000fea0003800000 */
.L_x_243:
[----:B--2--5:R-:W-:Y:S01]  /*8180*/  IMAD R5, R22, R15, RZ ;  /* 0x0000000f16057224 */ /* 0x024fe200078e02ff */
[----:B------:R-:W-:Y:S01]  /*8190*/  ISETP.GT.AND P1, PT, R12, 0x79, P1 ;  /* 0x000000790c00780c */ /* 0x000fe20000f24270 */
[----:B------:R-:W-:Y:S02]  /*81a0*/  BSSY B1, `(.L_x_245) ;  /* 0x0000005000017945 */ /* 0x000fe40003800000 */
[----:B------:R-:W-:-:S05]  /*81b0*/  IMAD R5, R84, R16, R5 ;  /* 0x0000001054057224 */ /* 0x000fca00078e0205 */
[----:B------:R2:W-:Y:S05]  /*81c0*/  @P3 STG.E desc[UR14][R152.64+0x200], R5 ;  /* 0x0002000598003986 */ /* 0x0005ea000c10190e */
[----:B------:R-:W-:Y:S05]  /*81d0*/  @!P1 BRA `(.L_x_246) ;  /* 0x0000000000049947 */ /* 0x000fea0003800000 */
[----:B------:R0:W5:Y:S02]  /*81e0*/  LDG.E.LTC128B R22, desc[UR14][R8.64+0x200] ;  /* 0x0002000e08167981 */ /* 0x000164000c1e1920 */
.L_x_246:
[----:B------:R-:W-:Y:S05]  /*81f0*/  BSYNC B1 ;  /* 0x0000000000017941 */ /* 0x000fea0003800000 */
.L_x_245:
[----:B--2--5:R-:W-:Y:S01]  /*8200*/  IMAD R5, R22, R15, RZ ;  /* 0x0000000f16057224 */ /* 0x024fe200078e02ff */
[----:B------:R-:W-:Y:S01]  /*8210*/  ISETP.GT.AND P3, PT, R12, 0x78, P2 ;  /* 0x000000780c00780c */ /* 0x000fe20001764270 */
[----:B------:R-:W-:Y:S02]  /*8220*/  BSSY B1, `(.L_x_247) ;  /* 0x0000005000017945 */ /* 0x000fe40003800000 */
[----:B------:R-:W-:-:S05]  /*8230*/  IMAD R5, R85, R16, R5 ;  /* 0x0000001055057224 */ /* 0x000fca00078e0205 */
[----:B------:R2:W-:Y:S05]  /*8240*/  @P1 STG.E desc[UR14][R18.64+0x200], R5 ;  /* 0x0002000512001986 */ /* 0x0005ea000c10190e */
[----:B------:R-:W-:Y:S05]  /*8250*/  @!P3 BRA `(.L_x_248) ;  /* 0x000000000004b947 */ /* 0x000fea0003800000 */
[----:B------:R0:W5:Y:S02]  /*8260*/  LDG.E.LTC128B R22, desc[UR14][R146.64+0x220] ;  /* 0x0002200e92167981 */ /* 0x000164000c1e1920 */
.L_x_248:
[----:B------:R-:W-:Y:S05]  /*8270*/  BSYNC B1 ;  /* 0x0000000000017941 */ /* 0x000fea0003800000 */
.L_x_247:
[----:B--2--5:R-:W-:Y:S01]  /*8280*/  IMAD R5, R22, R15, RZ ;  /* 0x0000000f16057224 */ /* 0x024fe200078e02ff */
[----:B------:R-:W-:Y:S01]  /*8290*/  ISETP.GT.AND P2, PT, R12, 0x79, P2 ;  /* 0x000000790c00780c */ /* 0x000fe20001744270 */
[----:B------:R-:W-:Y:S02]  /*82a0*/  BSSY B1, `(.L_x_249) ;  /* 0x0000005000017945 */ /* 0x000fe40003800000 */
[----:B------:R-:W-:-:S05]  /*82b0*/  IMAD R5, R86, R16, R5 ;  /* 0x0000001056057224 */ /* 0x000fca00078e0205 */
[----:B------:R2:W-:Y:S05]  /*82c0*/  @P3 STG.E desc[UR14][R152.64+0x220], R5 ;  /* 0x0002200598003986 */ /* 0x0005ea000c10190e */
[----:B------:R-:W-:Y:S05]  /*82d0*/  @!P2 BRA `(.L_x_250) ;  /* 0x000000000004a947 */ /* 0x000fea0003800000 */
[----:B------:R0:W5:Y:S02]  /*82e0*/  LDG.E.LTC128B R22, desc[UR14][R8.64+0x220] ;  /* 0x0002200e08167981 */ /* 0x000164000c1e1920 */
.L_x_250:
[----:B------:R-:W-:Y:S05]  /*82f0*/  BSYNC B1 ;  /* 0x0000000000017941 */ /* 0x000fea0003800000 */
.L_x_249:
[----:B-----5:R-:W-:-:S04]  /*8300*/  IMAD R22, R22, R15, RZ ;  /* 0x0000000f16167224 */ /* 0x020fc800078e02ff */
[----:B------:R-:W-:Y:S01]  /*8310*/  IMAD R87, R87, R16, R22 ;  /* 0x0000001057577224 */ /* 0x000fe200078e0216 */
[----:B------:R-:W-:Y:S06]  /*8320*/  @!P2 BRA `(.L_x_251) ;  /* 0x0000001c0020a947 */ /* 0x000fec0003800000 */
[----:B------:R0:W-:Y:S01]  /*8330*/  STG.E desc[UR14][R18.64+0x220], R87 ;  /* 0x0002205712007986 */ /* 0x0001e2000c10190e */
[----:B------:R-:W-:Y:S05]  /*8340*/  BRA `(.L_x_251) ;  /* 0x0000001c00187947 */ /* 0x000fea0003800000 */
.L_x_26:
[----:B------:R-:W-:Y:S01]  /*8350*/  ULDC.64 UR8, c[0x0][0x6c0] ;  /* 0x0001b00000087ab9 */ /* 0x000fe20000000a00 */
[-C--:B--2---:R-:W-:Y:S01]  /*8360*/  IMAD R5, R88, R16.reuse, RZ ;  /* 0x0000001058057224 */ /* 0x084fe200078e02ff */
[C---:B------:R-:W-:Y:S01]  /*8370*/  LEA R8, P1, R162.reuse, UR8, 0x2 ;  /* 0x00000008a2087c11 */ /* 0x040fe2000f8210ff */
[-C--:B------:R-:W-:Y:S01]  /*8380*/  IMAD R89, R89, R16.reuse, RZ ;  /* 0x0000001059597224 */ /* 0x080fe200078e02ff */
[----:B------:R-:W-:Y:S01]  /*8390*/  ISETP.GT.AND P3, PT, R13, 0x8, PT ;  /* 0x000000080d00780c */ /* 0x000fe20003f64270 */
[----:B------:R-:W-:Y:S01]  /*83a0*/  IMAD R17, R157, 0x1c, RZ ;  /* 0x0000001c9d117824 */ /* 0x000fe200078e02ff */
[----:B------:R-:W-:Y:S01]  /*83b0*/  LEA.HI.X R9, R162, UR9, R165, 0x2, P1 ;  /* 0x00000009a2097c11 */ /* 0x000fe200088f14a5 */
[-C--:B------:R-:W-:Y:S01]  /*83c0*/  IMAD R11, R90, R16.reuse, RZ ;  /* 0x000000105a0b7224 */ /* 0x080fe200078e02ff */
[----:B------:R-:W-:Y:S01]  /*83d0*/  ISETP.GT.AND P1, PT, R12, 0x1, P2 ;  /* 0x000000010c00780c */ /* 0x000fe20001724270 */
[----:B------:R-:W-:Y:S01]  /*83e0*/  IMAD R91, R91, R16, RZ ;  /* 0x000000105b5b7224 */ /* 0x000fe200078e02ff */
[----:B------:R-:W-:Y:S01]  /*83f0*/  LEA R18, P6, R156, R8, 0x2 ;  /* 0x000000089c127211 */ /* 0x000fe200078c10ff */
[----:B------:R0:W-:Y:S01]  /*8400*/  @P5 STG.E desc[UR14][R8.64], R5 ;  /* 0x0000000508005986 */ /* 0x0001e2000c10190e */
[----:B------:R-:W-:Y:S01]  /*8410*/  ISETP.GT.AND P5, PT, R12, RZ, P3 ;  /* 0x000000ff0c00720c */ /* 0x000fe20001fa4270 */
[-C--:B------:R-:W-:Y:S01]  /*8420*/  IMAD R93, R93, R16.reuse, RZ ;  /* 0x000000105d5d7224 */ /* 0x080fe200078e02ff */
[--C-:B------:R-:W-:Y:S01]  /*8430*/  LEA.HI.X R19, R156, R9, R157.reuse, 0x2, P6 ;  /* 0x000000099c137211 */ /* 0x100fe200030f149d */
[-C--:B------:R-:W-:Y:S01]  /*8440*/  IMAD R95, R95, R16.reuse, RZ ;  /* 0x000000105f5f7224 */ /* 0x080fe200078e02ff */
[----:B------:R-:W-:Y:S01]  /*8450*/  ISETP.GT.AND P6, PT, R12, 0x1, P3 ;  /* 0x000000010c00780c */ /* 0x000fe20001fc4270 */
[----:B------:R-:W-:Y:S01]  /*8460*/  IMAD R97, R97, R16, RZ ;  /* 0x0000001061617224 */ /* 0x000fe200078e02ff */
[C---:B------:R-:W-:Y:S01]  /*8470*/  SHF.L.U64.HI R157, R156.reuse, 0x5, R157 ;  /* 0x000000059c9d7819 */ /* 0x040fe2000001029d */
[----:B------:R-:W-:-:S02]  /*8480*/  IMAD.WIDE.U32 R20, R156, 0x1c, R18 ;  /* 0x0000001c9c147825 */ /* 0x000fc400078e0012 */
[----:B------:R-:W-:Y:S01]  /*8490*/  @P1 STG.E desc[UR14][R18.64], R89 ;  /* 0x0000005912001986 */ /* 0x000fe2000c10190e */
[----:B------:R-:W-:Y:S01]  /*84a0*/  ISETP.GT.AND P1, PT, R12, 0x8, P2 ;  /* 0x000000080c00780c */ /* 0x000fe20001724270 */
[----:B------:R-:W-:Y:S02]  /*84b0*/  IMAD.IADD R21, R17, 0x1, R21 ;  /* 0x0000000111157824 */ /* 0x000fe400078e0215 */
[-C--:B------:R-:W-:Y:S01]  /*84c0*/  IMAD R17, R92, R16.reuse, RZ ;  /* 0x000000105c117224 */ /* 0x080fe200078e02ff */
[----:B------:R1:W-:Y:S01]  /*84d0*/  @P5 STG.E desc[UR14][R8.64+0x20], R11 ;  /* 0x0000200b08005986 */ /* 0x0003e2000c10190e */
[----:B0-----:R-:W-:Y:S01]  /*84e0*/  IMAD.SHL.U32 R5, R156, 0x20, RZ ;  /* 0x000000209c057824 */ /* 0x001fe200078e00ff */
[----:B------:R-:W-:Y:S01]  /*84f0*/  ISETP.GT.AND P5, PT, R12, 0x9, P2 ;  /* 0x000000090c00780c */ /* 0x000fe200017a4270 */
[-C--:B------:R-:W-:Y:S01]  /*8500*/  IMAD R99, R99, R16.reuse, RZ ;  /* 0x0000001063637224 */ /* 0x080fe200078e02ff */
[----:B------:R-:W-:Y:S01]  /*8510*/  @P6 STG.E desc[UR14][R18.64+0x20], R91 ;  /* 0x0000205b12006986 */ /* 0x000fe2000c10190e */
[----:B------:R-:W-:Y:S01]  /*8520*/  IMAD R101, R101, R16, RZ ;  /* 0x0000001065657224 */ /* 0x000fe200078e02ff */
[----:B------:R-:W-:Y:S01]  /*8530*/  IADD3 R22, P6, R5, R18, RZ ;  /* 0x0000001205167210 */ /* 0x000fe20007fde0ff */
[----:B------:R-:W-:-:S02]  /*8540*/  IMAD R103, R103, R16, RZ ;  /* 0x0000001067677224 */ /* 0x000fc400078e02ff */
[----:B------:R0:W-:Y:S01]  /*8550*/  @P1 STG.E desc[UR14][R20.64], R17 ;  /* 0x0000001114001986 */ /* 0x0001e2000c10190e */
[----:B------:R-:W-:Y:S01]  /*8560*/  ISETP.GT.AND P1, PT, R12, 0x8, P3 ;  /* 0x000000080c00780c */ /* 0x000fe20001f24270 */
[-C--:B------:R-:W-:Y:S01]  /*8570*/  IMAD R105, R105, R16.reuse, RZ ;  /* 0x0000001069697224 */ /* 0x080fe200078e02ff */
[----:B------:R-:W-:Y:S01]  /*8580*/  IADD3.X R23, R157, R19, RZ, P6, !PT ;  /* 0x000000139d177210 */ /* 0x000fe200037fe4ff */
[-C--:B-1----:R-:W-:Y:S01]  /*8590*/  IMAD R11, R94, R16.reuse, RZ ;  /* 0x000000105e0b7224 */ /* 0x082fe200078e02ff */
[C---:B------:R-:W-:Y:S01]  /*85a0*/  ISETP.GT.AND P6, PT, R12.reuse, 0x9, P3 ;  /* 0x000000090c00780c */ /* 0x040fe20001fc4270 */
[-C--:B------:R-:W-:Y:S02]  /*85b0*/  IMAD R107, R107, R16.reuse, RZ ;  /* 0x000000106b6b7224 */ /* 0x080fe400078e02ff */
[----:B------:R-:W-:Y:S01]  /*85c0*/  @P5 STG.E desc[UR14][R22.64], R93 ;  /* 0x0000005d16005986 */ /* 0x000fe2000c10190e */
[----:B------:R-:W-:Y:S01]  /*85d0*/  ISETP.GT.AND P5, PT, R12, 0x10, P2 ;  /* 0x000000100c00780c */ /* 0x000fe200017a4270 */
[----:B------:R-:W-:-:S02]  /*85e0*/  IMAD R109, R109, R16, RZ ;  /* 0x000000106d6d7224 */ /* 0x000fc400078e02ff */
[----:B0-----:R-:W-:Y:S02]  /*85f0*/  IMAD R17, R96, R16, RZ ;  /* 0x0000001060117224 */ /* 0x001fe400078e02ff */
[----:B------:R0:W-:Y:S01]  /*8600*/  @P1 STG.E desc[UR14][R20.64+0x20], R11 ;  /* 0x0000200b14001986 */ /* 0x0001e2000c10190e */
[----:B------:R-:W-:Y:S01]  /*8610*/  IADD3 R88, P1, R5, R20, RZ ;  /* 0x0000001405587210 */ /* 0x000fe20007f3e0ff */
[-C--:B------:R-:W-:Y:S02]  /*8620*/  IMAD R111, R111, R16.reuse, RZ ;  /* 0x000000106f6f7224 */ /* 0x080fe400078e02ff */
[----:B------:R-:W-:Y:S01]  /*8630*/  @P6 STG.E desc[UR14][R22.64+0x20], R95 ;  /* 0x0000205f16006986 */ /* 0x000fe2000c10190e */
[C---:B------:R-:W-:Y:S01]  /*8640*/  ISETP.GT.AND P6, PT, R12.reuse, 0x11, P2 ;  /* 0x000000110c00780c */ /* 0x040fe200017c4270 */
[----:B------:R-:W-:Y:S01]  /*8650*/  IMAD.X R89, R157, 0x1, R21, P1 ;  /* 0x000000019d597824 */ /* 0x000fe200008e0615 */
[----:B------:R-:W-:Y:S01]  /*8660*/  ISETP.GT.AND P1, PT, R12, 0x10, P3 ;  /* 0x000000100c00780c */ /* 0x000fe20001f24270 */
[----:B------:R-:W-:-:S02]  /*8670*/  IMAD R113, R113, R16, RZ ;  /* 0x0000001071717224 */ /* 0x000fc400078e02ff */
[----:B------:R-:W-:Y:S01]  /*8680*/  IMAD R115, R115, R16, RZ ;  /* 0x0000001073737224 */ /* 0x000fe200078e02ff */
[----:B------:R1:W-:Y:S01]  /*8690*/  @P5 STG.E desc[UR14][R88.64], R17 ;  /* 0x0000001158005986 */ /* 0x0003e2000c10190e */
[----:B------:R-:W-:Y:S01]  /*86a0*/  IADD3 R90, P5, R5, R22, RZ ;  /* 0x00000016055a7210 */ /* 0x000fe20007fbe0ff */
[-C--:B0-----:R-:W-:Y:S02]  /*86b0*/  IMAD R11, R98, R16.reuse, RZ ;  /* 0x00000010620b7224 */ /* 0x081fe400078e02ff */
[-C--:B------:R-:W-:Y:S02]  /*86c0*/  IMAD R117, R117, R16.reuse, RZ ;  /* 0x0000001075757224 */ /* 0x080fe400078e02ff */
[----:B------:R-:W-:Y:S01]  /*86d0*/  IMAD.X R91, R157, 0x1, R23, P5 ;  /* 0x000000019d5b7824 */ /* 0x000fe200028e0617 */
[C---:B------:R-:W-:Y:S01]  /*86e0*/  ISETP.GT.AND P5, PT, R12.reuse, 0x11, P3 ;  /* 0x000000110c00780c */ /* 0x040fe20001fa4270 */
[-C--:B------:R-:W-:Y:S02]  /*86f0*/  IMAD R119, R119, R16.reuse, RZ ;  /* 0x0000001077777224 */ /* 0x080fe400078e02ff */
[-C--:B------:R-:W-:Y:S01]  /*8700*/  IMAD R121, R121, R16.reuse, RZ ;  /* 0x0000001079797224 */ /* 0x080fe200078e02ff */
[----:B------:R-:W-:Y:S01]  /*8710*/  @P6 STG.E desc[UR14][R90.64], R97 ;  /* 0x000000615a006986 */ /* 0x000fe2000c10190e */
[----:B------:R-:W-:Y:S01]  /*8720*/  ISETP.GT.AND P6, PT, R12, 0x18, P2 ;  /* 0x000000180c00780c */ /* 0x000fe200017c4270 */
[----:B-1----:R-:W-:-:S02]  /*8730*/  IMAD R17, R100, R16, RZ ;  /* 0x0000001064117224 */ /* 0x002fc400078e02ff */
[----:B------:R0:W-:Y:S01]  /*8740*/  @P1 STG.E desc[UR14][R88.64+0x20], R11 ;  /* 0x0000200b58001986 */ /* 0x0001e2000c10190e */
[----:B------:R-:W-:Y:S01]  /*8750*/  IADD3 R92, P1, R5, R88, RZ ;  /* 0x00000058055c7210 */ /* 0x000fe20007f3e0ff */
[-C--:B------:R-:W-:Y:S02]  /*8760*/  IMAD R123, R123, R16.reuse, RZ ;  /* 0x000000107b7b7224 */ /* 0x080fe400078e02ff */
[-C--:B------:R-:W-:Y:S01]  /*8770*/  IMAD R125, R125, R16.reuse, RZ ;  /* 0x000000107d7d7224 */ /* 0x080fe200078e02ff */
[----:B------:R-:W-:Y:S01]  /*8780*/  @P5 STG.E desc[UR14][R90.64+0x20], R99 ;  /* 0x000020635a005986 */ /* 0x000fe2000c10190e */
[----:B------:R-:W-:Y:S01]  /*8790*/  IMAD.X R93, R157, 0x1, R89, P1 ;  /* 0x000000019d5d7824 */ /* 0x000fe200008e0659 */
[C---:B------:R-:W-:Y:S01]  /*87a0*/  ISETP.GT.AND P5, PT, R12.reuse, 0x19, P2 ;  /* 0x000000190c00780c */ /* 0x040fe200017a4270 */
[-C--:B------:R-:W-:Y:S01]  /*87b0*/  IMAD R127, R127, R16.reuse, RZ ;  /* 0x000000107f7f7224 */ /* 0x080fe200078e02ff */
[----:B------:R-:W-:Y:S01]  /*87c0*/  ISETP.GT.AND P1, PT, R12, 0x18, P3 ;  /* 0x000000180c00780c */ /* 0x000fe20001f24270 */
[----:B------:R-:W-:Y:S01]  /*87d0*/  IMAD R129, R129, R16, RZ ;  /* 0x0000001081817224 */ /* 0x000fe200078e02ff */
[----:B------:R1:W-:Y:S01]  /*87e0*/  @P6 STG.E desc[UR14][R92.64], R17 ;  /* 0x000000115c006986 */ /* 0x0003e2000c10190e */
[----:B------:R-:W-:Y:S01]  /*87f0*/  IADD3 R94, P6, R5, R90, RZ ;  /* 0x0000005a055e7210 */ /* 0x000fe20007fde0ff */
[----:B0-----:R-:W-:-:S02]  /*8800*/  IMAD R11, R102, R16, RZ ;  /* 0x00000010660b7224 */ /* 0x001fc400078e02ff */
[-C--:B------:R-:W-:Y:S02]  /*8810*/  IMAD R131, R131, R16.reuse, RZ ;  /* 0x0000001083837224 */ /* 0x080fe400078e02ff */
[----:B------:R-:W-:Y:S01]  /*8820*/  IMAD.X R95, R157, 0x1, R91, P6 ;  /* 0x000000019d5f7824 */ /* 0x000fe200030e065b */
[C---:B------:R-:W-:Y:S01]  /*8830*/  ISETP.GT.AND P6, PT, R12.reuse, 0x19, P3 ;  /* 0x000000190c00780c */ /* 0x040fe20001fc4270 */
[-C--:B------:R-:W-:Y:S02]  /*8840*/  IMAD R133, R133, R16.reuse, RZ ;  /* 0x0000001085857224 */ /* 0x080fe400078e02ff */
[-C--:B------:R-:W-:Y:S01]  /*8850*/  IMAD R135, R135, R16.reuse, RZ ;  /* 0x0000001087877224 */ /* 0x080fe200078e02ff */
[----:B------:R-:W-:Y:S01]  /*8860*/  @P5 STG.E desc[UR14][R94.64], R101 ;  /* 0x000000655e005986 */ /* 0x000fe2000c10190e */
[----:B------:R-:W-:Y:S01]  /*8870*/  ISETP.GT.AND P5, PT, R12, 0x20, P2 ;  /* 0x000000200c00780c */ /* 0x000fe200017a4270 */
[----:B-1----:R-:W-:Y:S02]  /*8880*/  IMAD R17, R104, R16, RZ ;  /* 0x0000001068117224 */ /* 0x002fe400078e02ff */
[----:B------:R0:W-:Y:S01]  /*8890*/  @P1 STG.E desc[UR14][R92.64+0x20], R11 ;  /* 0x0000200b5c001986 */ /* 0x0001e2000c10190e */
[----:B------:R-:W-:Y:S01]  /*88a0*/  IADD3 R96, P1, R5, R92, RZ ;  /* 0x0000005c05607210 */ /* 0x000fe20007f3e0ff */
[----:B------:R-:W-:-:S02]  /*88b0*/  IMAD R137, R137, R16, RZ ;  /* 0x0000001089897224 */ /* 0x000fc400078e02ff */
        /* <DEDUP_REMOVED lines=9> */
[-C--:B0-----:R-:W-:Y:S02]  /*8950*/  IMAD R11, R106, R16.reuse, RZ ;  /* 0x000000106a0b7224 */ /* 0x081fe400078e02ff */
[----:B------:R-:W-:-:S02]  /*8960*/  IMAD R145, R145, R16, RZ ;  /* 0x0000001091917224 */ /* 0x000fc400078e02ff */
        /* <DEDUP_REMOVED lines=106> */
[----:B------:R-:W-:-:S04]  /*9010*/  ISETP.GT.AND P6, PT, R12, 0x49, P3 ;  /* 0x000000490c00780c */ /* 0x000fc80001fc4270 */
[----:B------:R-:W-:Y:S01]  /*9020*/  @P5 STG.E desc[UR14][R118.64], R125 ;  /* 0x0000007d76005986 */ /* 0x000fe2000c10190e */
[----:B------:R-:W-:Y:S01]  /*9030*/  ISETP.GT.AND P5, PT, R12, 0x50, P2 ;  /* 0x000000500c00780c */ /* 0x000fe200017a4270 */
[----:B-1----:R-:W-:Y:S02]  /*9040*/  IMAD R17, R128, R16, RZ ;  /* 0x0000001080117224 */ /* 0x002fe400078e02ff */
[----:B------:R0:W-:Y:S01]  /*9050*/  @P1 STG.E desc[UR14][R116.64+0x20], R11 ;  /* 0x0000200b74001986 */ /* 0x0001e2000c10190e */
[----:B------:R-:W-:-:S04]  /*9060*/  IADD3 R120, P1, R5, R116, RZ ;  /* 0x0000007405787210 */ /* 0x000fc80007f3e0ff */
[----:B------:R-:W-:Y:S01]  /*9070*/  @P6 STG.E desc[UR14][R118.64+0x20], R127 ;  /* 0x0000207f76006986 */ /* 0x000fe2000c10190e */
[----:B------:R-:W-:Y:S01]  /*9080*/  IMAD.X R121, R157, 0x1, R117, P1 ;  /* 0x000000019d797824 */ /* 0x000fe200008e0675 */
[C---:B------:R-:W-:Y:S02]  /*9090*/  ISETP.GT.AND P6, PT, R12.reuse, 0x51, P2 ;  /* 0x000000510c00780c */ /* 0x040fe400017c4270 */
[----:B------:R-:W-:Y:S02]  /*90a0*/  ISETP.GT.AND P1, PT, R12, 0x50, P3 ;  /* 0x000000500c00780c */ /* 0x000fe40001f24270 */
[----:B------:R1:W-:Y:S01]  /*90b0*/  @P5 STG.E desc[UR14][R120.64], R17 ;  /* 0x0000001178005986 */ /* 0x0003e2000c10190e */
[----:B------:R-:W-:Y:S01]  /*90c0*/  IADD3 R122, P5, R5, R118, RZ ;  /* 0x00000076057a7210 */ /* 0x000fe20007fbe0ff */
[----:B0-----:R-:W-:-:S04]  /*90d0*/  IMAD R11, R130, R16, RZ ;  /* 0x00000010820b7224 */ /* 0x001fc800078e02ff */
        /* <DEDUP_REMOVED lines=49> */
[----:B------:R1:W-:Y:S01]  /*93f0*/  @P6 STG.E desc[UR14][R134.64+0x20], R143 ;  /* 0x0000208f86006986 */ /* 0x0003e2000c10190e */
[----:B------:R-:W-:Y:S01]  /*9400*/  IMAD.X R137, R157, 0x1, R133, P1 ;  /* 0x000000019d897824 */ /* 0x000fe200008e0685 */
[C---:B------:R-:W-:Y:S02]  /*9410*/  ISETP.GT.AND P6, PT, R12.reuse, 0x71, P2 ;  /* 0x000000710c00780c */ /* 0x040fe400017c4270 */
[----:B------:R-:W-:Y:S02]  /*9420*/  ISETP.GT.AND P1, PT, R12, 0x70, P3 ;  /* 0x000000700c00780c */ /* 0x000fe40001f24270 */
[----:B------:R-:W-:Y:S01]  /*9430*/  @P5 STG.E desc[UR14][R136.64], R17 ;  /* 0x0000001188005986 */ /* 0x000fe2000c10190e */
[----:B------:R-:W-:Y:S01]  /*9440*/  IADD3 R138, P5, R5, R134, RZ ;  /* 0x00000086058a7210 */ /* 0x000fe20007fbe0ff */
[----:B0-----:R-:W-:-:S04]  /*9450*/  IMAD R11, R146, R16, RZ ;  /* 0x00000010920b7224 */ /* 0x001fc800078e02ff */
[----:B------:R-:W-:Y:S01]  /*9460*/  IMAD.X R139, R157, 0x1, R135, P5 ;  /* 0x000000019d8b7824 */ /* 0x000fe200028e0687 */
[----:B------:R-:W-:-:S04]  /*9470*/  ISETP.GT.AND P5, PT, R12, 0x71, P3 ;  /* 0x000000710c00780c */ /* 0x000fc80001fa4270 */
[----:B------:R-:W-:Y:S01]  /*9480*/  @P6 STG.E desc[UR14][R138.64], R145 ;  /* 0x000000918a006986 */ /* 0x000fe2000c10190e */
[----:B------:R-:W-:-:S03]  /*9490*/  IADD3 R140, P6, R5, R136, RZ ;  /* 0x00000088058c7210 */ /* 0x000fc60007fde0ff */
[----:B------:R0:W-:Y:S01]  /*94a0*/  @P1 STG.E desc[UR14][R136.64+0x20], R11 ;  /* 0x0000200b88001986 */ /* 0x0001e2000c10190e */
[----:B------:R-:W-:Y:S01]  /*94b0*/  ISETP.GT.AND P1, PT, R12, 0x78, P2 ;  /* 0x000000780c00780c */ /* 0x000fe20001724270 */
[----:B------:R-:W-:Y:S01]  /*94c0*/  IMAD.X R141, R157, 0x1, R137, P6 ;  /* 0x000000019d8d7824 */ /* 0x000fe200030e0689 */
[----:B------:R-:W-:Y:S01]  /*94d0*/  IADD3 R142, P6, R5, R138, RZ ;  /* 0x0000008a058e7210 */ /* 0x000fe20007fde0ff */
[-C--:B------:R-:W-:Y:S01]  /*94e0*/  IMAD R5, R148, R16.reuse, RZ ;  /* 0x0000001094057224 */ /* 0x080fe200078e02ff */
[C---:B------:R-:W-:Y:S01]  /*94f0*/  ISETP.GT.AND P2, PT, R12.reuse, 0x79, P2 ;  /* 0x000000790c00780c */ /* 0x040fe20001744270 */
[----:B------:R-:W-:Y:S01]  /*9500*/  @P5 STG.E desc[UR14][R138.64+0x20], R147 ;  /* 0x000020938a005986 */ /* 0x000fe2000c10190e */
[C---:B------:R-:W-:Y:S01]  /*9510*/  ISETP.GT.AND P5, PT, R12.reuse, 0x78, P3 ;  /* 0x000000780c00780c */ /* 0x040fe20001fa4270 */
[----:B-1----:R-:W-:Y:S01]  /*9520*/  IMAD.X R143, R157, 0x1, R139, P6 ;  /* 0x000000019d8f7824 */ /* 0x002fe200030e068b */
[----:B------:R-:W-:Y:S01]  /*9530*/  ISETP.GT.AND P3, PT, R12, 0x79, P3 ;  /* 0x000000790c00780c */ /* 0x000fe20001f64270 */
[----:B0-----:R-:W-:-:S04]  /*9540*/  IMAD R11, R150, R16, RZ ;  /* 0x00000010960b7224 */ /* 0x001fc800078e02ff */
[----:B------:R0:W-:Y:S01]  /*9550*/  @P1 STG.E desc[UR14][R140.64], R5 ;  /* 0x000000058c001986 */ /* 0x0001e2000c10190e */
[----:B------:R-:W-:-:S03]  /*9560*/  ISETP.GT.AND P1, PT, R13, 0x80, PT ;  /* 0x000000800d00780c */ /* 0x000fc60003f24270 */
[----:B------:R-:W-:Y:S01]  /*9570*/  @P2 STG.E desc[UR14][R142.64], R149 ;  /* 0x000000958e002986 */ /* 0x000fe2000c10190e */
[C---:B------:R-:W-:Y:S02]  /*9580*/  ISETP.GT.AND P6, PT, R12.reuse, RZ, P1 ;  /* 0x000000ff0c00720c */ /* 0x040fe40000fc4270 */
[----:B------:R-:W-:Y:S01]  /*9590*/  ISETP.GT.AND P2, PT, R12, 0x1, P1 ;  /* 0x000000010c00780c */ /* 0x000fe20000f44270 */
[----:B------:R1:W-:Y:S01]  /*95a0*/  @P5 STG.E desc[UR14][R140.64+0x20], R11 ;  /* 0x0000200b8c005986 */ /* 0x0003e2000c10190e */
[----:B------:R-:W-:Y:S01]  /*95b0*/  ISETP.GT.AND P5, PT, R13, 0x88, PT ;  /* 0x000000880d00780c */ /* 0x000fe20003fa4270 */
[-C--:B------:R-:W-:Y:S02]  /*95c0*/  IMAD R13, R26, R16.reuse, RZ ;  /* 0x000000101a0d7224 */ /* 0x080fe400078e02ff */
[----:B0-----:R-:W-:Y:S01]  /*95d0*/  IMAD R5, R24, R16, RZ ;  /* 0x0000001018057224 */ /* 0x001fe200078e02ff */
[----:B------:R-:W-:Y:S01]  /*95e0*/  @P3 STG.E desc[UR14][R142.64+0x20], R151 ;  /* 0x000020978e003986 */ /* 0x000fe2000c10190e */
[----:B------:R-:W-:-:S04]  /*95f0*/  ISETP.GT.AND P3, PT, R12, RZ, P5 ;  /* 0x000000ff0c00720c */ /* 0x000fc80002f64270 */
[----:B------:R0:W-:Y:S01]  /*9600*/  @P6 STG.E desc[UR14][R8.64+0x200], R5 ;  /* 0x0002000508006986 */ /* 0x0001e2000c10190e */
[----:B------:R-:W-:Y:S01]  /*9610*/  ISETP.GT.AND P6, PT, R12, 0x1, P5 ;  /* 0x000000010c00780c */ /* 0x000fe20002fc4270 */
[----:B-1----:R-:W-:Y:S02]  /*9620*/  IMAD R11, R28, R16, RZ ;  /* 0x000000101c0b7224 */ /* 0x002fe400078e02ff */
[----:B------:R-:W-:Y:S01]  /*9630*/  @P2 STG.E desc[UR14][R18.64+0x200], R25 ;  /* 0x0002001912002986 */ /* 0x000fe2000c10190e */
[----:B------:R-:W-:-:S04]  /*9640*/  ISETP.GT.AND P2, PT, R12, 0x8, P1 ;  /* 0x000000080c00780c */ /* 0x000fc80000f44270 */
[----:B------:R1:W-:Y:S01]  /*9650*/  @P3 STG.E desc[UR14][R8.64+0x220], R13 ;  /* 0x0002200d08003986 */ /* 0x0003e2000c10190e */
[----:B------:R-:W-:Y:S01]  /*9660*/  ISETP.GT.AND P3, PT, R12, 0x9, P1 ;  /* 0x000000090c00780c */ /* 0x000fe20000f64270 */
[----:B0-----:R-:W-:-:S03]  /*9670*/  IMAD R5, R30, R16, RZ ;  /* 0x000000101e057224 */ /* 0x001fc600078e02ff */
[----:B------:R-:W-:Y:S01]  /*9680*/  @P6 STG.E desc[UR14][R18.64+0x220], R27 ;  /* 0x0002201b12006986 */ /* 0x000fe2000c10190e */
[----:B------:R-:W-:-:S03]  /*9690*/  ISETP.GT.AND P6, PT, R12, 0x8, P5 ;  /* 0x000000080c00780c */ /* 0x000fc60002fc4270 */
[----:B------:R0:W-:Y:S01]  /*96a0*/  @P2 STG.E desc[UR14][R20.64+0x200], R11 ;  /* 0x0002000b14002986 */ /* 0x0001e2000c10190e */
[----:B------:R-:W-:Y:S01]  /*96b0*/  ISETP.GT.AND P2, PT, R12, 0x9, P5 ;  /* 0x000000090c00780c */ /* 0x000fe20002f44270 */
[----:B-1----:R-:W-:-:S03]  /*96c0*/  IMAD R9, R32, R16, RZ ;  /* 0x0000001020097224 */ /* 0x002fc600078e02ff */
[----:B------:R-:W-:Y:S01]  /*96d0*/  @P3 STG.E desc[UR14][R22.64+0x200], R29 ;  /* 0x0002001d16003986 */ /* 0x000fe2000c10190e */
[----:B------:R-:W-:-:S04]  /*96e0*/  ISETP.GT.AND P3, PT, R12, 0x10, P1 ;  /* 0x000000100c00780c */ /* 0x000fc80000f64270 */
[----:B------:R1:W-:Y:S01]  /*96f0*/  @P6 STG.E desc[UR14][R20.64+0x220], R5 ;  /* 0x0002200514006986 */ /* 0x0003e2000c10190e */
[----:B------:R-:W-:Y:S01]  /*9700*/  ISETP.GT.AND P6, PT, R12, 0x11, P1 ;  /* 0x000000110c00780c */ /* 0x000fe20000fc4270 */
[----:B0-----:R-:W-:Y:S02]  /*9710*/  IMAD R11, R34, R16, RZ ;  /* 0x00000010220b7224 */ /* 0x001fe400078e02ff */
[----:B------:R-:W-:Y:S01]  /*9720*/  @P2 STG.E desc[UR14][R22.64+0x220], R31 ;  /* 0x0002201f16002986 */ /* 0x000fe2000c10190e */
[----:B------:R-:W-:-:S04]  /*9730*/  ISETP.GT.AND P2, PT, R12, 0x10, P5 ;  /* 0x000000100c00780c */ /* 0x000fc80002f44270 */
[----:B------:R0:W-:Y:S01]  /*9740*/  @P3 STG.E desc[UR14][R88.64+0x200], R9 ;  /* 0x0002000958003986 */ /* 0x0001e2000c10190e */
[----:B------:R-:W-:Y:S01]  /*9750*/  ISETP.GT.AND P3, PT, R12, 0x11, P5 ;  /* 0x000000110c00780c */ /* 0x000fe20002f64270 */
[----:B-1----:R-:W-:-:S03]  /*9760*/  IMAD R5, R36, R16, RZ ;  /* 0x0000001024057224 */ /* 0x002fc600078e02ff */
[----:B------:R-:W-:Y:S01]  /*9770*/  @P6 STG.E desc[UR14][R90.64+0x200], R33 ;  /* 0x000200215a006986 */ /* 0x000fe2000c10190e */
[----:B------:R-:W-:-:S03]  /*9780*/  ISETP.GT.AND P6, PT, R12, 0x18, P1 ;  /* 0x000000180c00780c */ /* 0x000fc60000fc4270 */
[----:B------:R1:W-:Y:S01]  /*9790*/  @P2 STG.E desc[UR14][R88.64+0x220], R11 ;  /* 0x0002200b58002986 */ /* 0x0003e2000c10190e */
[----:B------:R-:W-:Y:S01]  /*97a0*/  ISETP.GT.AND P2, PT, R12, 0x19, P1 ;  /* 0x000000190c00780c */ /* 0x000fe20000f44270 */
[----:B0-----:R-:W-:-:S03]  /*97b0*/  IMAD R9, R38, R16, RZ ;  /* 0x0000001026097224 */ /* 0x001fc600078e02ff */
[----:B------:R-:W-:Y:S01]  /*97c0*/  @P3 STG.E desc[UR14][R90.64+0x220], R35 ;  /* 0x000220235a003986 */ /* 0x000fe2000c10190e */
[----:B------:R-:W-:-:S04]  /*97d0*/  ISETP.GT.AND P3, PT, R12, 0x18, P5 ;  /* 0x000000180c00780c */ /* 0x000fc80002f64270 */
        /* <DEDUP_REMOVED lines=107> */
[-C--:B0-----:R-:W-:Y:S02]  /*9e90*/  IMAD R11, R82, R16.reuse, RZ ;  /* 0x00000010520b7224 */ /* 0x081fe400078e02ff */
[----:B------:R-:W-:Y:S01]  /*9ea0*/  @P2 STG.E desc[UR14][R134.64+0x220], R79 ;  /* 0x0002204f86002986 */ /* 0x000fe2000c10190e */
[----:B------:R-:W-:Y:S01]  /*9eb0*/  ISETP.GT.AND P2, PT, R12, 0x70, P5 ;  /* 0x000000700c00780c */ /* 0x000fe20002f44270 */
[----:B-1----:R-:W-:-:S08]  /*9ec0*/  IMAD R5, R84, R16, RZ ;  /* 0x0000001054057224 */ /* 0x002fd000078e02ff */
[----:B------:R0:W-:Y:S01]  /*9ed0*/  @P6 STG.E desc[UR14][R136.64+0x200], R9 ;  /* 0x0002000988006986 */ /* 0x0001e2000c10190e */
[C---:B------:R-:W-:Y:S02]  /*9ee0*/  ISETP.GT.AND P6, PT, R12.reuse, 0x78, P1 ;  /* 0x000000780c00780c */ /* 0x040fe40000fc4270 */
[C---:B------:R-:W-:Y:S01]  /*9ef0*/  ISETP.GT.AND P1, PT, R12.reuse, 0x79, P1 ;  /* 0x000000790c00780c */ /* 0x040fe20000f24270 */
[----:B------:R1:W-:Y:S01]  /*9f00*/  @P3 STG.E desc[UR14][R138.64+0x200], R81 ;  /* 0x000200518a003986 */ /* 0x0003e2000c10190e */
[----:B------:R-:W-:-:S03]  /*9f10*/  ISETP.GT.AND P3, PT, R12, 0x71, P5 ;  /* 0x000000710c00780c */ /* 0x000fc60002f64270 */
[----:B------:R1:W-:Y:S01]  /*9f20*/  @P2 STG.E desc[UR14][R136.64+0x220], R11 ;  /* 0x0002200b88002986 */ /* 0x0003e2000c10190e */
[C---:B------:R-:W-:Y:S02]  /*9f30*/  ISETP.GT.AND P2, PT, R12.reuse, 0x78, P5 ;  /* 0x000000780c00780c */ /* 0x040fe40002f44270 */
[----:B------:R-:W-:Y:S01]  /*9f40*/  ISETP.GT.AND P5, PT, R12, 0x79, P5 ;  /* 0x000000790c00780c */ /* 0x000fe20002fa4270 */
[----:B0-----:R-:W-:-:S06]  /*9f50*/  IMAD R9, R86, R16, RZ ;  /* 0x0000001056097224 */ /* 0x001fcc00078e02ff */
[----:B------:R1:W-:Y:S04]  /*9f60*/  @P3 STG.E desc[UR14][R138.64+0x220], R83 ;  /* 0x000220538a003986 */ /* 0x0003e8000c10190e */
[----:B------:R1:W-:Y:S04]  /*9f70*/  @P6 STG.E desc[UR14][R140.64+0x200], R5 ;  /* 0x000200058c006986 */ /* 0x0003e8000c10190e */
[----:B------:R1:W-:Y:S04]  /*9f80*/  @P1 STG.E desc[UR14][R142.64+0x200], R85 ;  /* 0x000200558e001986 */ /* 0x0003e8000c10190e */
[----:B------:R1:W-:Y:S04]  /*9f90*/  @P2 STG.E desc[UR14][R140.64+0x220], R9 ;  /* 0x000220098c002986 */ /* 0x0003e8000c10190e */
[----:B------:R1:W-:Y:S02]  /*9fa0*/  @P5 STG.E desc[UR14][R142.64+0x220], R87 ;  /* 0x000220578e005986 */ /* 0x0003e4000c10190e */
.L_x_251:
[----:B------:R-:W-:Y:S05]  /*9fb0*/  BSYNC B0 ;  /* 0x0000000000007941 */ /* 0x000fea0003800000 */
.L_x_25:
[----:B------:R-:W-:Y:S01]  /*9fc0*/  ULDC UR8, c[0x0][0xc] ;  /* 0x0000030000087ab9 */ /* 0x000fe20000000800 */
[----:B------:R-:W-:Y:S01]  /*9fd0*/  ULDC UR9, c[0x0][0x10] ;  /* 0x0000040000097ab9 */ /* 0x000fe20000000800 */
[----:B-12---:R-:W1:Y:S01]  /*9fe0*/  LDC R5, c[0x0][0x14] ;  /* 0x00000500ff057b82 */ /* 0x006e620000000800 */
[----:B------:R-:W-:Y:S01]  /*9ff0*/  UIMAD.WIDE.U32 UR8, UR8, UR9, URZ ;  /* 0x00000009080872a5 */ /* 0x000fe2000f8e003f */
[----:B0-----:R-:W-:Y:S01]  /*a000*/  PRMT R9, RZ, 0x7610, R9 ;  /* 0x00007610ff097816 */ /* 0x001fe20000000009 */
[----:B------:R-:W-:-:S04]  /*a010*/  IMAD.MOV.U32 R8, RZ, RZ, -0x1 ;  /* 0xffffffffff087424 */ /* 0x000fc800078e00ff */
[----:B-1----:R-:W-:-:S04]  /*a020*/  IMAD.WIDE.U32 R2, R5, UR8, R2 ;  /* 0x0000000805027c25 */ /* 0x002fc8000f8e0002 */
[----:B------:R-:W-:Y:S01]  /*a030*/  IMAD R5, R5, UR9, RZ ;  /* 0x0000000905057c24 */ /* 0x000fe2000f8e02ff */
[----:B------:R-:W-:Y:S02]  /*a040*/  ULDC.64 UR8, c[0x0][0x750] ;  /* 0x0001d40000087ab9 */ /* 0x000fe40000000a00 */
[----:B------:R-:W-:Y:S01]  /*a050*/  ISETP.GE.U32.AND P1, PT, R2, UR8, PT ;  /* 0x0000000802007c0c */ /* 0x000fe2000bf26070 */
[----:B------:R-:W-:Y:S02]  /*a060*/  IMAD.IADD R3, R3, 0x1, R5 ;  /* 0x0000000103037824 */ /* 0x000fe400078e0205 */
[----:B------:R-:W-:-:S03]  /*a070*/  IMAD.MOV.U32 R5, RZ, RZ, -0x1 ;  /* 0xffffffffff057424 */ /* 0x000fc600078e00ff */
[----:B------:R-:W-:-:S13]  /*a080*/  ISETP.GE.U32.AND.EX P1, PT, R3, UR9, PT, P1 ;  /* 0x0000000903007c0c */ /* 0x000fda000bf26110 */
[----:B------:R-:W-:Y:S05]  /*a090*/  @P1 BRA `(.L_x_252) ;  /* 0x0000000400601947 */ /* 0x000fea0003800000 */
[----:B------:R-:W0:Y:S01]  /*a0a0*/  S2R R21, SR_CTAID.X ;  /* 0x0000000000157919 */ /* 0x000e220000002500 */
[----:B------:R-:W1:Y:S01]  /*a0b0*/  LDC.64 R18, c[0x0][0x728] ;  /* 0x0001ca00ff127b82 */ /* 0x000e620000000a00 */
[----:B------:R-:W-:Y:S01]  /*a0c0*/  ULDC UR7, c[0x0][0x150] ;  /* 0x0000540000077ab9 */ /* 0x000fe20000000800 */
[----:B------:R-:W-:Y:S01]  /*a0d0*/  IMAD.MOV.U32 R12, RZ, RZ, R2 ;  /* 0x000000ffff0c7224 */ /* 0x000fe200078e0002 */
[----:B------:R-:W2:Y:S01]  /*a0e0*/  S2R R27, SR_CTAID.Y ;  /* 0x00000000001b7919 */ /* 0x000ea20000002600 */
[----:B------:R-:W-:-:S04]  /*a0f0*/  IMAD.MOV.U32 R13, RZ, RZ, R3 ;  /* 0x000000ffff0d7224 */ /* 0x000fc800078e0003 */
[----:B------:R-:W2:Y:S08]  /*a100*/  LDC R26, c[0x0][0x144] ;  /* 0x00005100ff1a7b82 */ /* 0x000eb00000000800 */
[----:B------:R-:W2:Y:S08]  /*a110*/  LDC R22, c[0x0][0x730] ;  /* 0x0001cc00ff167b82 */ /* 0x000eb00000000800 */
[----:B------:R-:W2:Y:S01]  /*a120*/  LDC.64 R24, c[0x0][0x720] ;  /* 0x0001c800ff187b82 */ /* 0x000ea20000000a00 */
[----:B-1----:R-:W-:-:S04]  /*a130*/  ISETP.NE.U32.AND P1, PT, R18, RZ, PT ;  /* 0x000000ff1200720c */ /* 0x002fc80003f25070 */
[----:B------:R-:W-:Y:S02]  /*a140*/  ISETP.NE.AND.EX P1, PT, R19, RZ, PT, P1 ;  /* 0x000000ff1300720c */ /* 0x000fe40003f25310 */
[----:B0-----:R-:W-:-:S05]  /*a150*/  I2FP.F32.U32 R5, R21 ;  /* 0x0000001500057245 */ /* 0x001fca0000201000 */
[----:B------:R-:W-:-:S04]  /*a160*/  FMUL R5, R5, UR7 ;  /* 0x0000000705057c20 */ /* 0x000fc80008400000 */
[----:B------:R0:W1:Y:S02]  /*a170*/  F2I.U32.TRUNC.NTZ R23, R5 ;  /* 0x0000000500177305 */ /* 0x000064000020f000 */
[----:B------:R-:W-:Y:S05]  /*a180*/  @!P1 BRA `(.L_x_253) ;  /* 0x0000000000289947 */ /* 0x000fea0003800000 */
[----:B0-----:R-:W0:Y:S02]  /*a190*/  LDC R5, c[0x0][0x734] ;  /* 0x0001cd00ff057b82 */ /* 0x001e240000000800 */
        /* <DEDUP_REMOVED lines=9> */
.L_x_253:
[-CC-:B--2---:R-:W-:Y:S01]  /*a230*/  SHF.R.U64 R20, R12, R22.reuse, R13.reuse ;  /* 0x000000160c147219 */ /* 0x184fe2000000120d */
[----:B------:R-:W2:Y:S01]  /*a240*/  LDC.64 R30, c[0x0][0x740] ;  /* 0x0001d000ff1e7b82 */ /* 0x000ea20000000a00 */
[----:B0-----:R-:W-:Y:S01]  /*a250*/  SHF.R.U32.HI R5, RZ, R22, R13 ;  /* 0x00000016ff057219 */ /* 0x001fe2000001160d */
[----:B-1----:R-:W-:Y:S01]  /*a260*/  IMAD.MOV R23, RZ, RZ, -R23 ;  /* 0x000000ffff177224 */ /* 0x002fe200078e0a17 */
[----:B------:R-:W-:Y:S01]  /*a270*/  IADD3 R11, P1, RZ, -R20, RZ ;  /* 0x80000014ff0b7210 */ /* 0x000fe20007f3e0ff */
[----:B------:R-:W-:-:S04]  /*a280*/  ULDC UR7, c[0x0][0x154] ;  /* 0x0000550000077ab9 */ /* 0x000fc80000000800 */
[----:B------:R-:W0:Y:S01]  /*a290*/  LDC R12, c[0x0][0x718] ;  /* 0x0001c600ff0c7b82 */ /* 0x000e220000000800 */
[----:B------:R-:W-:Y:S02]  /*a2a0*/  IMAD.X R5, RZ, RZ, ~R5, P1 ;  /* 0x000000ffff057224 */ /* 0x000fe400008e0e05 */
[----:B------:R-:W-:-:S04]  /*a2b0*/  IMAD.WIDE.U32 R8, R11, R24, R2 ;  /* 0x000000180b087225 */ /* 0x000fc800078e0002 */
[----:B------:R-:W-:Y:S01]  /*a2c0*/  IMAD R10, R5, R24, RZ ;  /* 0x00000018050a7224 */ /* 0x000fe200078e02ff */
[----:B------:R-:W1:Y:S03]  /*a2d0*/  LDC R13, c[0x0][0x708] ;  /* 0x0001c200ff0d7b82 */ /* 0x000e660000000800 */
[----:B------:R-:W-:Y:S02]  /*a2e0*/  IMAD R5, R11, R25, R10 ;  /* 0x000000190b057224 */ /* 0x000fe400078e020a */
[----:B------:R-:W-:Y:S02]  /*a2f0*/  IMAD R25, R26, R23, R21 ;  /* 0x000000171a197224 */ /* 0x000fe400078e0215 */
[----:B------:R-:W-:Y:S01]  /*a300*/  IMAD.IADD R5, R9, 0x1, R5 ;  /* 0x0000000109057824 */ /* 0x000fe200078e0205 */
[----:B------:R-:W3:Y:S01]  /*a310*/  LDC R28, c[0x0][0x758] ;  /* 0x0001d600ff1c7b82 */ /* 0x000ee20000000800 */
[----:B------:R-:W-:Y:S01]  /*a320*/  I2FP.F32.U32 R9, R27 ;  /* 0x0000001b00097245 */ /* 0x000fe20000201000 */
[----:B------:R-:W-:Y:S01]  /*a330*/  IMAD.MOV.U32 R11, RZ, RZ, 0x1 ;  /* 0x00000001ff0b7424 */ /* 0x000fe200078e00ff */
[----:B--2---:R-:W-:-:S03]  /*a340*/  ISETP.NE.U32.AND P1, PT, R30, RZ, PT ;  /* 0x000000ff1e00720c */ /* 0x004fc60003f25070 */
[----:B------:R-:W-:Y:S01]  /*a350*/  FMUL R10, R9, UR7 ;  /* 0x00000007090a7c20 */ /* 0x000fe20008400000 */
[----:B------:R-:W-:Y:S01]  /*a360*/  ISETP.NE.AND.EX P1, PT, R31, RZ, PT, P1 ;  /* 0x000000ff1f00720c */ /* 0x000fe20003f25310 */
[----:B------:R-:W2:Y:S01]  /*a370*/  LDC R24, c[0x0][0x148] ;  /* 0x00005200ff187b82 */ /* 0x000ea20000000800 */
[-CC-:B0-----:R-:W-:Y:S01]  /*a380*/  SHF.R.U64 R19, R8, R12.reuse, R5.reuse ;  /* 0x0000000c08137219 */ /* 0x181fe20000001205 */
[----:B------:R0:W0:Y:S01]  /*a390*/  F2I.U32.TRUNC.NTZ R22, R10 ;  /* 0x0000000a00167305 */ /* 0x000022000020f000 */
[----:B------:R-:W-:Y:S01]  /*a3a0*/  SHF.R.U32.HI R8, RZ, R12, R5 ;  /* 0x0000000cff087219 */ /* 0x000fe20000011605 */
[----:B------:R-:W-:-:S04]  /*a3b0*/  IMAD.MOV.U32 R9, RZ, RZ, -0x1 ;  /* 0xffffffffff097424 */ /* 0x000fc800078e00ff */
[----:B------:R-:W0:Y:S01]  /*a3c0*/  LDC R23, c[0x0][0x700] ;  /* 0x0001c000ff177b82 */ /* 0x000e220000000800 */
[-CC-:B-1----:R-:W-:Y:S02]  /*a3d0*/  SHF.R.U64 R18, R19, R13.reuse, R8.reuse ;  /* 0x0000000d13127219 */ /* 0x182fe40000001208 */
[----:B------:R-:W-:-:S05]  /*a3e0*/  SHF.R.U32.HI R5, RZ, R13, R8 ;  /* 0x0000000dff057219 */ /* 0x000fca0000011608 */
[----:B------:R-:W1:Y:S01]  /*a3f0*/  LDC R26, c[0x0][0x748] ;  /* 0x0001d200ff1a7b82 */ /* 0x000e620000000800 */
[-C--:B---3--:R-:W-:Y:S02]  /*a400*/  SHF.L.U32 R8, R9, R28.reuse, RZ ;  /* 0x0000001c09087219 */ /* 0x088fe400000006ff */
[-CC-:B------:R-:W-:Y:S02]  /*a410*/  SHF.R.U64 R21, R18, R28.reuse, R5.reuse ;  /* 0x0000001c12157219 */ /* 0x180fe40000001205 */
[----:B------:R-:W-:Y:S02]  /*a420*/  SHF.R.U32.HI R9, RZ, R28, R5 ;  /* 0x0000001cff097219 */ /* 0x000fe40000011605 */
[----:B------:R-:W-:Y:S01]  /*a430*/  LOP3.LUT R29, RZ, R8, RZ, 0x33, !PT ;  /* 0x00000008ff1d7212 */ /* 0x000fe200078e33ff */
[----:B------:R-:W3:Y:S01]  /*a440*/  LDC R32, c[0x0][0x738] ;  /* 0x0001ce00ff207b82 */ /* 0x000ee20000000800 */
[----:B------:R-:W-:Y:S02]  /*a450*/  SHF.L.U32 R28, R11, R28, RZ ;  /* 0x0000001c0b1c7219 */ /* 0x000fe400000006ff */
[----:B------:R-:W-:-:S05]  /*a460*/  MOV R8, R21 ;  /* 0x0000001500087202 */ /* 0x000fca0000000f00 */
[----:B------:R-:W0:Y:S01]  /*a470*/  LDC R33, c[0x0][0x710] ;  /* 0x0001c400ff217b82 */ /* 0x000e220000000800 */
[----:B------:R-:W-:Y:S05]  /*a480*/  @!P1 BRA `(.L_x_254) ;  /* 0x0000000000289947 */ /* 0x000fea0003800000 */
[----:B------:R-:W4:Y:S02]  /*a490*/  LDC R8, c[0x0][0x74c] ;  /* 0x0001d300ff087b82 */ /* 0x000f240000000800 */
[----:B----4-:R-:W-:-:S05]  /*a4a0*/  IADD3 R5, P1, R21, R8, RZ ;  /* 0x0000000815057210 */ /* 0x010fca0007f3e0ff */
[----:B------:R-:W-:-:S04]  /*a4b0*/  IMAD.X R17, RZ, RZ, R9, P1 ;  /* 0x000000ffff117224 */ /* 0x000fc800008e0609 */
[----:B------:R-:W-:-:S04]  /*a4c0*/  IMAD.WIDE.U32 R8, R17, R30, RZ ;  /* 0x0000001e11087225 */ /* 0x000fc800078e00ff */
[----:B0-----:R-:W-:-:S04]  /*a4d0*/  IMAD.WIDE.U32 R10, P1, R5, R31, R8 ;  /* 0x0000001f050a7225 */ /* 0x001fc80007820008 */
[----:B------:R-:W-:-:S04]  /*a4e0*/  IMAD.WIDE.U32 R8, R5, R30, RZ ;  /* 0x0000001e05087225 */ /* 0x000fc800078e00ff */
[----:B------:R-:W-:Y:S01]  /*a4f0*/  IMAD.X R13, RZ, RZ, RZ, P1 ;  /* 0x000000ffff0d7224 */ /* 0x000fe200008e06ff */
[----:B------:R-:W-:Y:S01]  /*a500*/  IADD3 RZ, P1, R9, R10, RZ ;  /* 0x0000000a09ff7210 */ /* 0x000fe20007f3e0ff */
[----:B------:R-:W-:-:S04]  /*a510*/  IMAD.MOV.U32 R12, RZ, RZ, R11 ;  /* 0x000000ffff0c7224 */ /* 0x000fc800078e000b */
[----:B------:R-:W-:-:S08]  /*a520*/  IMAD.WIDE.U32.X R8, R17, R31, R12, P1 ;  /* 0x0000001f11087225 */ /* 0x000fd000008e040c */
.L_x_254:
[----:B-1----:R-:W-:Y:S01]  /*a530*/  SHF.R.U64 R5, R8, R26, R9 ;  /* 0x0000001a08057219 */ /* 0x002fe20000001209 */
[----:B0-----:R-:W-:Y:S01]  /*a540*/  VIADD R12, R23, 0xffffffff ;  /* 0xffffffff170c7836 */ /* 0x001fe20000000000 */
[----:B------:R-:W-:Y:S01]  /*a550*/  LOP3.LUT R10, R18, R29, RZ, 0xc0, !PT ;  /* 0x0000001d120a7212 */ /* 0x000fe200078ec0ff */
[----:B------:R-:W-:Y:S02]  /*a560*/  IMAD.MOV R22, RZ, RZ, -R22 ;  /* 0x000000ffff167224 */ /* 0x000fe400078e0a16 */
[----:B------:R-:W-:Y:S01]  /*a570*/  IMAD.MOV R8, RZ, RZ, -R5 ;  /* 0x000000ffff087224 */ /* 0x000fe200078e0a05 */
[----:B------:R-:W-:Y:S01]  /*a580*/  LOP3.LUT R12, R19, R12, RZ, 0xc0, !PT ;  /* 0x0000000c130c7212 */ /* 0x000fe200078ec0ff */
[----:B------:R-:W-:Y:S02]  /*a590*/  IMAD R10, R28, R5, R10 ;  /* 0x000000051c0a7224 */ /* 0x000fe400078e020a */
[----:B--2---:R-:W-:Y:S02]  /*a5a0*/  @P4 IMAD R25, R24, R22, R27 ;  /* 0x0000001618194224 */ /* 0x004fe400078e021b */
[----:B---3--:R-:W-:-:S02]  /*a5b0*/  IMAD R5, R8, R32, R21 ;  /* 0x0000002008057224 */ /* 0x008fc400078e0215 */
[----:B------:R-:W-:Y:S02]  /*a5c0*/  IMAD R10, R10, R33, R25 ;  /* 0x000000210a0a7224 */ /* 0x000fe400078e0219 */
[----:B------:R-:W-:Y:S02]  /*a5d0*/  IMAD R5, R5, R23, R12 ;  /* 0x0000001705057224 */ /* 0x000fe400078e020c */
[----:B------:R-:W-:-:S03]  /*a5e0*/  IMAD.MOV.U32 R9, RZ, RZ, 0x1 ;  /* 0x00000001ff097424 */ /* 0x000fc600078e00ff */
[----:B------:R-:W-:Y:S02]  /*a5f0*/  SEL R8, R5, R10, !P4 ;  /* 0x0000000a05087207 */ /* 0x000fe40006000000 */
[----:B------:R-:W-:Y:S01]  /*a600*/  SEL R10, R10, R5, !P4 ;  /* 0x000000050a0a7207 */ /* 0x000fe20006000000 */
[----:B------:R-:W-:-:S07]  /*a610*/  IMAD.MOV.U32 R5, RZ, RZ, R20 ;  /* 0x000000ffff057224 */ /* 0x000fce00078e0014 */
.L_x_252:
[----:B------:R-:W-:Y:S01]  /*a620*/  LOP3.LUT P1, RZ, R9, 0xff, RZ, 0xc0, !PT ;  /* 0x000000ff09ff7812 */ /* 0x000fe2000782c0ff */
[----:B------:R-:W-:-:S12]  /*a630*/  IMAD.MOV.U32 R9, RZ, RZ, R10 ;  /* 0x000000ffff097224 */ /* 0x000fd800078e000a */
[----:B------:R-:W-:Y:S05]  /*a640*/  @P1 BRA `(.L_x_255) ;  /* 0xffffff6800dc1947 */ /* 0x000fea000383ffff */
[----:B------:R-:W-:Y:S05]  /*a650*/  EXIT ;  /* 0x000000000000794d */ /* 0x000fea0003800000 */
.L_x_7:
[----:B0-----:R-:W-:Y:S01]  /*a660*/  ULDC.64 UR4, c[0x0][0x750] ;  /* 0x0001d40000047ab9 */ /* 0x001fe20000000a00 */
        /* <DEDUP_REMOVED lines=25> */
.L_x_257:
[----:B------:R-:W0:Y:S01]  /*a800*/  LDC.64 R26, c[0x0][0x740] ;  /* 0x0001d000ff1a7b82 */ /* 0x000e220000000a00 */
[-CC-:B------:R-:W-:Y:S02]  /*a810*/  SHF.R.U64 R19, R14, R20.reuse, R15.reuse ;  /* 0x000000140e137219 */ /* 0x180fe4000000120f */
[----:B------:R-:W-:Y:S02]  /*a820*/  SHF.R.U32.HI R6, RZ, R20, R15 ;  /* 0x00000014ff067219 */ /* 0x000fe4000001160f */
[----:B------:R-:W-:-:S03]  /*a830*/  IADD3 R9, P0, RZ, -R19, RZ ;  /* 0x80000013ff097210 */ /* 0x000fc60007f1e0ff */
[----:B------:R-:W1:Y:S02]  /*a840*/  LDC R14, c[0x0][0x718] ;  /* 0x0001c600ff0e7b82 */ /* 0x000e640000000800 */
[----:B------:R-:W-:-:S04]  /*a850*/  IMAD.X R7, RZ, RZ, ~R6, P0 ;  /* 0x000000ffff077224 */ /* 0x000fc800000e0e06 */
[-C--:B------:R-:W-:Y:S02]  /*a860*/  IMAD R8, R7, R22.reuse, RZ ;  /* 0x0000001607087224 */ /* 0x080fe400078e02ff */
[----:B------:R-:W2:Y:S01]  /*a870*/  LDC R20, c[0x0][0x708] ;  /* 0x0001c200ff147b82 */ /* 0x000ea20000000800 */
[----:B------:R-:W-:-:S04]  /*a880*/  IMAD.WIDE.U32 R6, R9, R22, R2 ;  /* 0x0000001609067225 */ /* 0x000fc800078e0002 */
[----:B------:R-:W-:Y:S02]  /*a890*/  IMAD R9, R9, R23, R8 ;  /* 0x0000001709097224 */ /* 0x000fe400078e0208 */
[----:B------:R-:W-:Y:S01]  /*a8a0*/  IMAD.MOV.U32 R8, RZ, RZ, -0x1 ;  /* 0xffffffffff087424 */ /* 0x000fe200078e00ff */
[----:B------:R-:W3:Y:S01]  /*a8b0*/  LDC R25, c[0x0][0x758] ;  /* 0x0001d600ff197b82 */ /* 0x000ee20000000800 */
[----:B------:R-:W-:Y:S01]  /*a8c0*/  IMAD.IADD R7, R7, 0x1, R9 ;  /* 0x0000000107077824 */ /* 0x000fe200078e0209 */
[----:B0-----:R-:W-:-:S04]  /*a8d0*/  ISETP.NE.U32.AND P0, PT, R26, RZ, PT ;  /* 0x000000ff1a00720c */ /* 0x001fc80003f05070 */
[----:B------:R-:W-:Y:S02]  /*a8e0*/  ISETP.NE.AND.EX P0, PT, R27, RZ, PT, P0 ;  /* 0x000000ff1b00720c */ /* 0x000fe40003f05300 */
[----:B------:R-:W0:Y:S01]  /*a8f0*/  LDC R22, c[0x0][0x700] ;  /* 0x0001c000ff167b82 */ /* 0x000e220000000800 */
[-CC-:B-1----:R-:W-:Y:S02]  /*a900*/  SHF.R.U64 R16, R6, R14.reuse, R7.reuse ;  /* 0x0000000e06107219 */ /* 0x182fe40000001207 */
[----:B------:R-:W-:-:S05]  /*a910*/  SHF.R.U32.HI R7, RZ, R14, R7 ;  /* 0x0000000eff077219 */ /* 0x000fca0000011607 */
[----:B------:R-:W1:Y:S01]  /*a920*/  LDC R24, c[0x0][0x748] ;  /* 0x0001d200ff187b82 */ /* 0x000e620000000800 */
[-CC-:B--2---:R-:W-:Y:S02]  /*a930*/  SHF.R.U64 R21, R16, R20.reuse, R7.reuse ;  /* 0x0000001410157219 */ /* 0x184fe40000001207 */
[----:B------:R-:W-:Y:S01]  /*a940*/  SHF.R.U32.HI R6, RZ, R20, R7 ;  /* 0x00000014ff067219 */ /* 0x000fe20000011607 */
[----:B------:R-:W-:-:S04]  /*a950*/  IMAD.MOV.U32 R20, RZ, RZ, 0x1 ;  /* 0x00000001ff147424 */ /* 0x000fc800078e00ff */
        /* <DEDUP_REMOVED lines=18> */
.L_x_258:
[----:B-1----:R-:W-:Y:S01]  /*aa80*/  SHF.R.U64 R7, R6, R24, R7 ;  /* 0x0000001806077219 */ /* 0x002fe20000001207 */
[----:B0-----:R-:W-:Y:S01]  /*aa90*/  VIADD R9, R22, 0xffffffff ;  /* 0xffffffff16097836 */ /* 0x001fe20000000000 */
[----:B------:R-:W-:Y:S01]  /*aaa0*/  SHF.L.U32 R20, R20, R25, RZ ;  /* 0x0000001914147219 */ /* 0x000fe200000006ff */
[----:B------:R-:W-:Y:S01]  /*aab0*/  @P4 IMAD R12, R13, R18, R10 ;  /* 0x000000120d0c4224 */ /* 0x000fe200078e020a */
[----:B------:R-:W-:Y:S01]  /*aac0*/  LOP3.LUT R6, R21, R30, RZ, 0xc0, !PT ;  /* 0x0000001e15067212 */ /* 0x000fe200078ec0ff */
[----:B------:R-:W-:Y:S01]  /*aad0*/  IMAD.MOV R8, RZ, RZ, -R7 ;  /* 0x000000ffff087224 */ /* 0x000fe200078e0a07 */
[----:B------:R-:W-:Y:S01]  /*aae0*/  LOP3.LUT R9, R16, R9, RZ, 0xc0, !PT ;  /* 0x0000000910097212 */ /* 0x000fe200078ec0ff */
[----:B------:R-:W-:Y:S02]  /*aaf0*/  IMAD.MOV.U32 R16, RZ, RZ, R19 ;  /* 0x000000ffff107224 */ /* 0x000fe400078e0013 */
[----:B------:R-:W-:Y:S02]  /*ab00*/  IMAD R7, R20, R7, R6 ;  /* 0x0000000714077224 */ /* 0x000fe400078e0206 */
[----:B--2---:R-:W-:-:S02]  /*ab10*/  IMAD R6, R8, R28, R23 ;  /* 0x0000001c08067224 */ /* 0x004fc400078e0217 */
[----:B------:R-:W-:Y:S02]  /*ab20*/  IMAD.MOV.U32 R8, RZ, RZ, 0x1 ;  /* 0x00000001ff087424 */ /* 0x000fe400078e00ff */
[----:B---3--:R-:W-:Y:S02]  /*ab30*/  IMAD R7, R7, R29, R12 ;  /* 0x0000001d07077224 */ /* 0x008fe400078e020c */
[----:B------:R-:W-:Y:S01]  /*ab40*/  IMAD R10, R6, R22, R9 ;  /* 0x00000016060a7224 */ /* 0x000fe200078e0209 */
[----:B------:R-:W-:-:S04]  /*ab50*/  PRMT R6, R8, 0x7610, R6 ;  /* 0x0000761008067816 */ /* 0x000fc80000000006 */
[----:B------:R-:W-:Y:S02]  /*ab60*/  SEL R8, R10, R7, !P4 ;  /* 0x000000070a087207 */ /* 0x000fe40006000000 */
[----:B------:R-:W-:-:S07]  /*ab70*/  SEL R7, R7, R10, !P4 ;  /* 0x0000000a07077207 */ /* 0x000fce0006000000 */
.L_x_256:
[----:B------:R-:W-:-:S08]  /*ab80*/  NOP ;  /* 0x0000000000007918 */ /* 0x000fd00000000000 */
[----:B------:R-:W0:-:S00]  /*ab90*/  USETMAXREG.DEALLOC.CTAPOOL 0x28 ;  /* 0x00000028000079c8 */ /* 0x000e0000080e0500 */
[----:B0-----:R-:W-:-:S13]  /*aba0*/  ISETP.NE.AND P0, PT, R5, RZ, PT ;  /* 0x000000ff0500720c */ /* 0x001fda0003f05270 */
[----:B------:R-:W-:Y:S05]  /*abb0*/  @P0 EXIT ;  /* 0x000000000000094d */ /* 0x000fea0003800000 */
[----:B------:R-:W-:Y:S01]  /*abc0*/  LOP3.LUT P0, RZ, R6, 0xff, RZ, 0xc0, !PT ;  /* 0x000000ff06ff7812 */ /* 0x000fe2000780c0ff */
[----:B------:R-:W-:Y:S02]  /*abd0*/  IMAD.MOV.U32 R11, RZ, RZ, 0x1 ;  /* 0x00000001ff0b7424 */ /* 0x000fe400078e00ff */
[----:B------:R-:W-:-:S10]  /*abe0*/  IMAD.MOV.U32 R15, RZ, RZ, RZ ;  /* 0x000000ffff0f7224 */ /* 0x000fd400078e00ff */
[----:B------:R-:W-:Y:S05]  /*abf0*/  @!P0 BRA `(.L_x_259) ;  /* 0x0000000c007c8947 */ /* 0x000fea0003800000 */
[----:B------:R-:W0:Y:S01]  /*ac00*/  LDC R5, c[0x0][0x28c] ;  /* 0x0000a300ff057b82 */ /* 0x000e220000000800 */
[----:B------:R-:W-:Y:S01]  /*ac10*/  ULDC UR7, c[0x0][0x758] ;  /* 0x0001d60000077ab9 */ /* 0x000fe20000000800 */
[----:B------:R-:W-:Y:S01]  /*ac20*/  UMOV UR5, 0xffffffff ;  /* 0xffffffff00057882 */ /* 0x000fe20000000000 */
[----:B------:R-:W-:Y:S01]  /*ac30*/  ULDC UR4, c[0x0][0xc] ;  /* 0x0000030000047ab9 */ /* 0x000fe20000000800 */
[----:B------:R-:W-:Y:S01]  /*ac40*/  USHF.L.U32 UR22, UR5, UR7, URZ ;  /* 0x0000000705167299 */ /* 0x000fe2000800063f */
[----:B------:R-:W-:Y:S01]  /*ac50*/  BSSY B0, `(.L_x_259) ;  /* 0x00000d9000007945 */ /* 0x000fe20003800000 */
[----:B------:R-:W-:Y:S01]  /*ac60*/  UMOV UR8, 0x1 ;  /* 0x0000000100087882 */ /* 0x000fe20000000000 */
[----:B------:R-:W-:Y:S01]  /*ac70*/  ULDC UR5, c[0x0][0x10] ;  /* 0x0000040000057ab9 */ /* 0x000fe20000000800 */
[----:B------:R-:W1:Y:S01]  /*ac80*/  S2UR UR21, SR_CgaCtaId ;  /* 0x00000000001579c3 */ /* 0x000e620000008800 */
[----:B------:R-:W-:Y:S01]  /*ac90*/  UIMAD.WIDE.U32 UR4, UR4, UR5, URZ ;  /* 0x00000005040472a5 */ /* 0x000fe2000f8e003f */
[----:B------:R-:W-:Y:S01]  /*aca0*/  IMAD.MOV.U32 R13, RZ, RZ, 0x1 ;  /* 0x00000001ff0d7424 */ /* 0x000fe200078e00ff */
[----:B------:R-:W-:Y:S01]  /*acb0*/  USHF.L.U32 UR7, UR8, UR7, URZ ;  /* 0x0000000708077299 */ /* 0x000fe2000800063f */
[----:B------:R-:W-:Y:S01]  /*acc0*/  LOP3.LUT R14, R4, 0x2, RZ, 0xfc, !PT ;  /* 0x00000002040e7812 */ /* 0x000fe200078efcff */
[----:B------:R-:W-:Y:S01]  /*acd0*/  IMAD.MOV.U32 R11, RZ, RZ, 0x1 ;  /* 0x00000001ff0b7424 */ /* 0x000fe200078e00ff */
[----:B------:R-:W-:Y:S01]  /*ace0*/  ULDC UR8, c[0x0][0x14] ;  /* 0x0000050000087ab9 */ /* 0x000fe20000000800 */
[----:B------:R-:W-:Y:S01]  /*acf0*/  IMAD.MOV.U32 R15, RZ, RZ, RZ ;  /* 0x000000ffff0f7224 */ /* 0x000fe200078e00ff */
[----:B------:R-:W-:-:S02]  /*ad00*/  UIMAD.WIDE.U32 UR34, UR4, UR8, URZ ;  /* 0x00000008042272a5 */ /* 0x000fc4000f8e003f */
[----:B------:R-:W-:Y:S01]  /*ad10*/  UIMAD UR23, UR5, UR8, URZ ;  /* 0x00000008051772a4 */ /* 0x000fe2000f8e023f */
[----:B------:R-:W-:Y:S01]  /*ad20*/  ULDC UR6, c[0x0][0x700] ;  /* 0x0001c00000067ab9 */ /* 0x000fe20000000800 */
[----:B------:R-:W-:Y:S02]  /*ad30*/  ULOP3.LUT UR22, URZ, UR22, URZ, 0x33, !UPT ;  /* 0x000000163f167292 */ /* 0x000fe4000f8e333f */
[----:B------:R-:W-:Y:S01]  /*ad40*/  UIADD3 UR6, UR6, -0x1, URZ ;  /* 0xffffffff06067890 */ /* 0x000fe2000fffe03f */
[----:B0-----:R-:W-:Y:S01]  /*ad50*/  VIADD R5, R5, 0x7f ;  /* 0x0000007f05057836 */ /* 0x001fe20000000000 */
[----:B------:R-:W-:Y:S01]  /*ad60*/  UIADD3 UR23, UR35, UR23, URZ ;  /* 0x0000001723177290 */ /* 0x000fe2000fffe03f */
[----:B------:R-:W-:-:S03]  /*ad70*/  ULDC.64 UR36, c[0x0][0x198] ;  /* 0x0000660000247ab9 */ /* 0x000fc60000000a00 */
[----:B------:R-:W-:Y:S01]  /*ad80*/  SHF.R.S32.HI R6, RZ, 0x1f, R5 ;  /* 0x0000001fff067819 */ /* 0x000fe20000011405 */
[----:B-1----:R-:W-:-:S03]  /*ad90*/  USHF.L.U32 UR14, UR21, 0x7, URZ ;  /* 0x00000007150e7899 */ /* 0x002fc6000800063f */
[----:B------:R-:W-:Y:S01]  /*ada0*/  LEA.HI R6, R6, R5, RZ, 0x7 ;  /* 0x0000000506067211 */ /* 0x000fe200078f38ff */
[----:B------:R-:W-:Y:S02]  /*adb0*/  USHF.L.U32 UR40, UR21, 0xd, URZ ;  /* 0x0000000d15287899 */ /* 0x000fe4000800063f */
[----:B------:R-:W-:Y:S01]  /*adc0*/  USHF.L.U32 UR15, UR21, 0x1, URZ ;  /* 0x00000001150f7899 */ /* 0x000fe2000800063f */
[----:B------:R-:W-:Y:S01]  /*add0*/  SHF.R.S32.HI R10, RZ, 0x7, R6 ;  /* 0x00000007ff0a7819 */ /* 0x000fe20000011406 */
[----:B------:R-:W-:Y:S02]  /*ade0*/  USHF.L.U32 UR21, UR21, 0xb, URZ ;  /* 0x0000000b15157899 */ /* 0x000fe4000800063f */
[----:B------:R-:W-:Y:S02]  /*adf0*/  ULOP3.LUT UR14, UR14, 0x80, URZ, 0xc0, !UPT ;  /* 0x000000800e0e7892 */ /* 0x000fe4000f8ec03f */
[----:B------:R-:W-:Y:S01]  /*ae00*/  VIADD R5, R10, 0x1 ;  /* 0x000000010a057836 */ /* 0x000fe20000000000 */
[----:B------:R-:W-:-:S02]  /*ae10*/  ULOP3.LUT UR15, UR15, 0x2, URZ, 0xc0, !UPT ;  /* 0x000000020f0f7892 */ /* 0x000fc4000f8ec03f */
[----:B------:R-:W-:-:S12]  /*ae20*/  ULOP3.LUT UR21, UR21, 0x800, URZ, 0xc0, !UPT ;  /* 0x0000080015157892 */ /* 0x000fd8000f8ec03f */
.L_x_270:
[----:B------:R-:W-:-:S03]  /*ae30*/  UMOV UR4, 0xffffffff ;  /* 0xffffffff00047882 */ /* 0x000fc60000000000 */
[----:B------:R-:W-:Y:S05]  /*ae40*/  BRA.DIV UR4, `(.L_x_260) ;  /* 0x0000001204087947 */ /* 0x000fea000b800000 */
[----:B------:R-:W-:-:S13]  /*ae50*/  ELECT P0, URZ, PT ;  /* 0x00000000003f782f */ /* 0x000fda0003800000 */
.L_x_283:
[----:B------:R-:W0:Y:S01]  /*ae60*/  LDC R6, c[0x0][0x28c] ;  /* 0x0000a300ff067b82 */ /* 0x000e220000000800 */
[----:B------:R-:W-:Y:S01]  /*ae70*/  BSSY B1, `(.L_x_261) ;  /* 0x0000046000017945 */ /* 0x000fe20003800000 */
[----:B0-----:R-:W-:-:S13]  /*ae80*/  ISETP.LT.OR P0, PT, R6, 0x1, !P0 ;  /* 0x000000010600780c */ /* 0x001fda0004701670 */
[----:B------:R-:W-:Y:S05]  /*ae90*/  @P0 BRA `(.L_x_262) ;  /* 0x00000004000c0947 */ /* 0x000fea0003800000 */
[----:B------:R-:W-:Y:S01]  /*aea0*/  IMAD.SHL.U32 R18, R8, 0x80, RZ ;  /* 0x0000008008127824 */ /* 0x000fe200078e00ff */
[C---:B------:R-:W-:Y:S01]  /*aeb0*/  LEA R24, R7.reuse, UR15, 0x2 ;  /* 0x0000000f07187c11 */ /* 0x040fe2000f8e10ff */
[----:B------:R-:W-:Y:S01]  /*aec0*/  IMAD.MOV.U32 R21, RZ, RZ, RZ ;  /* 0x000000ffff157224 */ /* 0x000fe200078e00ff */
[----:B------:R-:W-:Y:S02]  /*aed0*/  LEA R17, R7, UR14, 0x8 ;  /* 0x0000000e07117c11 */ /* 0x000fe4000f8e40ff */
[----:B------:R-:W-:Y:S01]  /*aee0*/  CS2R R22, SRZ ;  /* 0x0000000000167805 */ /* 0x000fe2000001ff00 */
[----:B------:R-:W-:Y:S02]  /*aef0*/  IMAD.MOV.U32 R6, RZ, RZ, R5 ;  /* 0x000000ffff067224 */ /* 0x000fe400078e0005 */
[----:B------:R-:W-:Y:S02]  /*af00*/  IMAD.MOV.U32 R7, RZ, RZ, R11 ;  /* 0x000000ffff077224 */ /* 0x000fe400078e000b */
[----:B------:R-:W-:-:S07]  /*af10*/  IMAD.MOV.U32 R8, RZ, RZ, R15 ;  /* 0x000000ffff087224 */ /* 0x000fce00078e000f */
.L_x_265:
[----:B------:R-:W0:Y:S01]  /*af20*/  S2R R12, SR_CgaCtaId ;  /* 0x00000000000c7919 */ /* 0x000e220000008800 */
[----:B------:R-:W-:Y:S02]  /*af30*/  MOV R9, 0x400 ;  /* 0x0000040000097802 */ /* 0x000fe40000000f00 */
[----:B------:R-:W-:Y:S02]  /*af40*/  LOP3.LUT P1, RZ, R0, 0x7f, RZ, 0xc0, !PT ;  /* 0x0000007f00ff7812 */ /* 0x000fe4000782c0ff */
[----:B0-----:R-:W-:Y:S02]  /*af50*/  LEA R19, R12, R9, 0x18 ;  /* 0x000000090c137211 */ /* 0x001fe400078ec0ff */
[----:B------:R-:W-:-:S09]  /*af60*/  SHF.L.U32 R9, R7, 0x1f, RZ ;  /* 0x0000001f07097819 */ /* 0x000fd200000006ff */
[----:B------:R-:W0:Y:S01]  /*af70*/  @!P1 LDC R12, c[0x0][0x640] ;  /* 0x00019000ff0c9b82 */ /* 0x000e220000000800 */
[----:B------:R-:W-:-:S04]  /*af80*/  LEA R20, R8, R19, 0x3 ;  /* 0x0000001308147211 */ /* 0x000fc800078e18ff */
[----:B------:R-:W1:Y:S02]  /*af90*/  SYNCS.PHASECHK.TRANS64.TRYWAIT P0, [R20+URZ+0x30], R9 ;  /* 0x00003009140075a7 */ /* 0x000e64000800017f */
[----:B-1----:R-:W-:Y:S05]  /*afa0*/  @!P0 BRA `(.L_x_263) ;  /* 0x0000000c00d08947 */ /* 0x002fea0003800000 */
.L_x_284:
[----:B-1----:R-:W-:Y:S01]  /*afb0*/  PRMT R9, R14, 0x9910, RZ ;  /* 0x000099100e097816 */ /* 0x002fe200000000ff */
[----:B0-----:R0:W-:Y:S03]  /*afc0*/  @!P1 SYNCS.ARRIVE.TRANS64 RZ, [R20+URZ], R12 ;  /* 0x0000000c14ff99a7 */ /* 0x0011e6000800003f */
[----:B------:R-:W-:-:S13]  /*afd0*/  ISETP.NE.AND P0, PT, R9, 0x2, PT ;  /* 0x000000020900780c */ /* 0x000fda0003f05270 */
[----:B0-----:R-:W-:Y:S05]  /*afe0*/  @P0 BRA `(.L_x_264) ;  /* 0x0000000000040947 */ /* 0x001fea0003800000 */
[----:B------:R-:W-:Y:S01]  /*aff0*/  BPT.TRAP 0x1 ;  /* 0x000000040000795c */ /* 0x000fe20000300000 */
.L_x_264:
[----:B------:R-:W-:Y:S01]  /*b000*/  R2UR UR16, R8 ;  /* 0x00000000081072ca */ /* 0x000fe200000e0000 */
[----:B------:R-:W-:Y:S01]  /*b010*/  VIADD R6, R6, 0xffffffff ;  /* 0xffffffff06067836 */ /* 0x000fe20000000000 */
[----:B------:R-:W-:Y:S01]  /*b020*/  R2UR UR8, R8 ;  /* 0x00000000080872ca */ /* 0x000fe200000e0000 */
[----:B------:R-:W-:Y:S01]  /*b030*/  UIADD3 UR30, UP0, UR36, 0xf0, URZ ;  /* 0x000000f0241e7890 */ /* 0x000fe2000ff1e03f */
[----:B------:R-:W-:Y:S01]  /*b040*/  R2UR UR13, R19 ;  /* 0x00000000130d72ca */ /* 0x000fe200000e0000 */
[----:B------:R-:W-:Y:S01]  /*b050*/  UIADD3 UR32, UP1, UR36, 0x1f0, URZ ;  /* 0x000001f024207890 */ /* 0x000fe2000ff3e03f */
[----:B------:R-:W-:Y:S01]  /*b060*/  R2UR UR25, R20 ;  /* 0x00000000141972ca */ /* 0x000fe200000e0000 */
[----:B------:R-:W-:Y:S01]  /*b070*/  UIADD3 UR38, UP2, UR36, 0x2f0, URZ ;  /* 0x000002f024267890 */ /* 0x000fe2000ff5e03f */
[----:B------:R-:W-:Y:S01]  /*b080*/  R2UR UR28, R16 ;  /* 0x00000000101c72ca */ /* 0x000fe200000e0000 */
[----:B------:R-:W-:Y:S01]  /*b090*/  UIADD3.X UR31, URZ, UR37, URZ, UP0, !UPT ;  /* 0x000000253f1f7290 */ /* 0x000fe200087fe43f */
[----:B------:R-:W-:Y:S01]  /*b0a0*/  R2UR UR26, R22 ;  /* 0x00000000161a72ca */ /* 0x000fe200000e0000 */
[----:B------:R-:W-:Y:S01]  /*b0b0*/  UIADD3.X UR33, URZ, UR37, URZ, UP1, !UPT ;  /* 0x000000253f217290 */ /* 0x000fe20008ffe43f */
[----:B------:R-:W-:Y:S01]  /*b0c0*/  R2UR UR27, R17 ;  /* 0x00000000111b72ca */ /* 0x000fe200000e0000 */
[----:B------:R-:W-:Y:S01]  /*b0d0*/  USHF.L.U32 UR16, UR16, 0xe, URZ ;  /* 0x0000000e10107899 */ /* 0x000fe2000800063f */
[----:B------:R-:W-:Y:S01]  /*b0e0*/  R2UR UR11, R24 ;  /* 0x00000000180b72ca */ /* 0x000fe200000e0000 */
[----:B------:R-:W-:Y:S01]  /*b0f0*/  ULEA UR8, UR8, UR21, 0xc ;  /* 0x0000001508087291 */ /* 0x000fe2000f8e603f */
[----:B------:R-:W-:Y:S01]  /*b100*/  R2UR UR12, R23 ;  /* 0x00000000170c72ca */ /* 0x000fe200000e0000 */
[----:B------:R-:W-:Y:S01]  /*b110*/  ULOP3.LUT UR24, UR16, 0x2000, UR40, 0xf8, !UPT ;  /* 0x0000200010187892 */ /* 0x000fe2000f8ef828 */
[----:B------:R-:W-:Y:S01]  /*b120*/  R2UR UR18, R21 ;  /* 0x00000000151272ca */ /* 0x000fe200000e0000 */
[----:B------:R-:W-:Y:S01]  /*b130*/  UIADD3 UR8, UR13, 0x30180, UR8 ;  /* 0x000301800d087890 */ /* 0x000fe2000fffe008 */
[----:B------:R-:W-:Y:S01]  /*b140*/  R2UR UR19, R18 ;  /* 0x00000000121372ca */ /* 0x000fe200000e0000 */
[----:B------:R-:W-:Y:S01]  /*b150*/  UIADD3 UR24, UR13, 0x180, UR24 ;  /* 0x000001800d187890 */ /* 0x000fe2000fffe018 */
[----:B------:R-:W-:Y:S01]  /*b160*/  ISETP.GT.AND P1, PT, R6, 0x1, PT ;  /* 0x000000010600780c */ /* 0x000fe20003f24270 */
[----:B------:R-:W-:Y:S01]  /*b170*/  VIADD R8, R8, 0x1 ;  /* 0x0000000108087836 */ /* 0x000fe20000000000 */
[----:B------:R-:W-:Y:S01]  /*b180*/  UIADD3.X UR39, URZ, UR37, URZ, UP2, !UPT ;  /* 0x000000253f277290 */ /* 0x000fe200097fe43f */
[----:B------:R-:W-:Y:S01]  /*b190*/  VIADD R23, R23, 0x1 ;  /* 0x0000000117177836 */ /* 0x000fe20000000000 */
[----:B------:R-:W-:Y:S01]  /*b1a0*/  UIADD3 UR16, UR13, 0x18180, UR16 ;  /* 0x000181800d107890 */ /* 0x000fe2000fffe010 */
[----:B------:R-:W-:Y:S01]  /*b1b0*/  VIADD R22, R22, 0x40 ;  /* 0x0000004016167836 */ /* 0x000fe20000000000 */
[C---:B------:R-:W-:Y:S01]  /*b1c0*/  ISETP.NE.AND P0, PT, R8.reuse, 0x6, PT ;  /* 0x000000060800780c */ /* 0x040fe20003f05270 */
[----:B------:R-:W-:Y:S01]  /*b1d0*/  UMOV UR29, 0x30000 ;  /* 0x00030000001d7882 */ /* 0x000fe20000000000 */
[----:B------:R-:W-:Y:S01]  /*b1e0*/  UMOV UR4, 0x0 ;  /* 0x0000000000047882 */ /* 0x000fe20000000000 */
[----:B------:R-:W-:Y:S01]  /*b1f0*/  UMOV UR5, 0x10000000 ;  /* 0x1000000000057882 */ /* 0x000fe20000000000 */
[----:B------:R-:W-:Y:S01]  /*b200*/  UMOV UR10, URZ ;  /* 0x0000003f000a7c82 */ /* 0x000fe20008000000 */
[----:B------:R-:W-:Y:S01]  /*b210*/  UMOV UR9, UR25 ;  /* 0x0000001900097c82 */ /* 0x000fe20008000000 */
[----:B------:R-:W-:Y:S01]  /*b220*/  UMOV UR13, UR28 ;  /* 0x0000001c000d7c82 */ /* 0x000fe20008000000 */
[----:B------:R0:W-:Y:S01]  /*b230*/  UTMALDG.3D.MULTICAST [UR24], [UR30], UR29, desc[UR4] ;  /* 0x000004181e0073b4 */ /* 0x0001e2000801181d */
[----:B------:R-:W-:Y:S01]  /*b240*/  UMOV UR17, UR25 ;  /* 0x0000001900117c82 */ /* 0x000fe20008000000 */
[----:B------:R-:W-:Y:S01]  /*b250*/  UMOV UR20, UR28 ;  /* 0x0000001c00147c82 */ /* 0x000fe20008000000 */
[----:B------:R-:W-:Y:S01]  /*b260*/  SEL R12, RZ, 0x1, P0 ;  /* 0x00000001ff0c7807 */ /* 0x000fe20000000000 */
[----:B------:R-:W-:Y:S01]  /*b270*/  VIADD R21, R21, 0x80 ;  /* 0x0000008015157836 */ /* 0x000fe20000000000 */
[----:B------:R-:W-:-:S02]  /*b280*/  SEL R8, R8, RZ, P0 ;  /* 0x000000ff08087207 */ /* 0x000fc40000000000 */
[----:B------:R-:W-:Y:S01]  /*b290*/  LOP3.LUT R7, R7, R12, RZ, 0x3c, !PT ;  /* 0x0000000c07077212 */ /* 0x000fe200078e3cff */
[----:B------:R0:W-:Y:S01]  /*b2a0*/  UTMALDG.4D.MULTICAST [UR8], [UR32], UR29, desc[UR4] ;  /* 0x00000408200073b4 */ /* 0x0001e2000801981d */
[----:B------:R0:W-:Y:S02]  /*b2b0*/  UTMALDG.3D [UR16], [UR38], desc[UR4] ;  /* 0x00000410260075b4 */ /* 0x0001e40008011000 */
[----:B0-----:R-:W-:Y:S05]  /*b2c0*/  @P1 BRA `(.L_x_265) ;  /* 0xfffffffc00141947 */ /* 0x001fea000383ffff */
.L_x_262:
[----:B------:R-:W-:Y:S05]  /*b2d0*/  BSYNC B1 ;  /* 0x0000000000017941 */ /* 0x000fea0003800000 */
.L_x_261:
[----:B------:R-:W-:Y:S01]  /*b2e0*/  LOP3.LUT P1, RZ, R13, 0xff, RZ, 0xc0, !PT ;  /* 0x000000ff0dff7812 */ /* 0x000fe2000782c0ff */
[C---:B------:R-:W-:Y:S01]  /*b2f0*/  IMAD.IADD R15, R10.reuse, 0x1, R15 ;  /* 0x000000010a0f7824 */ /* 0x040fe200078e020f */
[----:B------:R-:W-:Y:S01]  /*b300*/  ULDC.64 UR4, c[0x0][0x750] ;  /* 0x0001d40000047ab9 */ /* 0x000fe20000000a00 */
[C---:B------:R-:W-:Y:S01]  /*b310*/  ISETP.GE.U32.AND P2, PT, R10.reuse, 0x6, PT ;  /* 0x000000060a00780c */ /* 0x040fe20003f46070 */
[----:B------:R-:W-:Y:S01]  /*b320*/  BSSY B1, `(.L_x_266) ;  /* 0x0000069000017945 */ /* 0x000fe20003800000 */
[----:B------:R-:W-:Y:S01]  /*b330*/  IMAD.MOV.U32 R16, RZ, RZ, -0x1 ;  /* 0xffffffffff107424 */ /* 0x000fe200078e00ff */
[----:B------:R-:W-:Y:S02]  /*b340*/  ISETP.GT.U32.AND P0, PT, R15, 0x5, PT ;  /* 0x000000050f00780c */ /* 0x000fe40003f04070 */
[----:B------:R-:W-:Y:S02]  /*b350*/  PRMT R13, RZ, 0x7610, R13 ;  /* 0x00007610ff0d7816 */ /* 0x000fe4000000000d */
[----:B------:R-:W-:-:S03]  /*b360*/  ISETP.LT.U32.AND P0, PT, R10, 0x6, P0 ;  /* 0x000000060a00780c */ /* 0x000fc60000701070 */
[----:B------:R-:W0:Y:S01]  /*b370*/  @P1 S2R R7, SR_CgaCtaId ;  /* 0x0000000000071919 */ /* 0x000e220000008800 */
[----:B------:R-:W-:-:S04]  /*b380*/  @P1 MOV R6, 0x400 ;  /* 0x0000040000061802 */ /* 0x000fc80000000f00 */
[----:B0-----:R-:W-:Y:S01]  /*b390*/  @P1 LEA R8, R7, R6, 0x18 ;  /* 0x0000000607081211 */ /* 0x001fe200078ec0ff */
[----:B------:R-:W-:Y:S01]  /*b3a0*/  IMAD.WIDE.U32 R6, R15, -0x55555555, RZ ;  /* 0xaaaaaaab0f067825 */ /* 0x000fe200078e00ff */
[----:B------:R-:W-:Y:S02]  /*b3b0*/  SEL R6, RZ, 0x1, !P0 ;  /* 0x00000001ff067807 */ /* 0x000fe40004000000 */
[----:B------:R0:W-:Y:S01]  /*b3c0*/  @P1 SYNCS.ARRIVE.TRANS64.A1T0 RZ, [R8+URZ+0x78], RZ ;  /* 0x000078ff08ff19a7 */ /* 0x0001e2000810003f */
[----:B------:R-:W-:Y:S02]  /*b3d0*/  IADD3 R2, P1, R2, UR34, RZ ;  /* 0x0000002202027c10 */ /* 0x000fe4000ff3e0ff */
[----:B------:R-:W-:Y:S02]  /*b3e0*/  LOP3.LUT R11, R11, R6, RZ, 0x3c, !PT ;  /* 0x000000060b0b7212 */ /* 0x000fe400078e3cff */
[----:B------:R-:W-:Y:S02]  /*b3f0*/  IADD3.X R3, R3, UR23, RZ, P1, !PT ;  /* 0x0000001703037c10 */ /* 0x000fe40008ffe4ff */
[----:B------:R-:W-:-:S02]  /*b400*/  ISETP.GE.U32.AND P0, PT, R2, UR4, PT ;  /* 0x0000000402007c0c */ /* 0x000fc4000bf06070 */
[----:B0-----:R-:W-:Y:S01]  /*b410*/  SHF.R.U32.HI R8, RZ, 0x2, R7 ;  /* 0x00000002ff087819 */ /* 0x001fe20000011607 */
[----:B------:R-:W-:Y:S01]  /*b420*/  IMAD.MOV.U32 R7, RZ, RZ, -0x1 ;  /* 0xffffffffff077424 */ /* 0x000fe200078e00ff */
[----:B------:R-:W-:Y:S02]  /*b430*/  ISETP.GE.U32.AND.EX P0, PT, R3, UR5, PT, P0 ;  /* 0x0000000503007c0c */ /* 0x000fe4000bf06100 */
[----:B------:R-:W-:Y:S01]  /*b440*/  @P2 LOP3.LUT R11, R11, 0x1, R8, 0x78, !PT ;  /* 0x000000010b0b2812 */ /* 0x000fe200078e7808 */
[----:B------:R-:W-:Y:S01]  /*b450*/  IMAD R15, R8, -0x6, R15 ;  /* 0xfffffffa080f7824 */ /* 0x000fe200078e020f */
[----:B------:R-:W-:Y:S01]  /*b460*/  PRMT R6, RZ, 0x7610, R6 ;  /* 0x00007610ff067816 */ /* 0x000fe20000000006 */
[----:B------:R-:W-:-:S08]  /*b470*/  IMAD.MOV.U32 R8, RZ, RZ, -0x1 ;  /* 0xffffffffff087424 */ /* 0x000fd000078e00ff */
[----:B------:R-:W-:Y:S05]  /*b480*/  @P0 BRA `(.L_x_267) ;  /* 0x0000000400480947 */ /* 0x000fea0003800000 */
[----:B------:R-:W0:Y:S01]  /*b490*/  S2R R17, SR_CTAID.X ;  /* 0x0000000000117919 */ /* 0x000e220000002500 */
[----:B------:R-:W-:Y:S01]  /*b4a0*/  ULDC.64 UR4, c[0x0][0x728] ;  /* 0x0001ca0000047ab9 */ /* 0x000fe20000000a00 */
[----:B------:R-:W1:Y:S01]  /*b4b0*/  LDC R18, c[0x0][0x144] ;  /* 0x00005100ff127b82 */ /* 0x000e620000000800 */
[----:B------:R-:W-:Y:S01]  /*b4c0*/  ISETP.NE.U32.AND P0, PT, RZ, UR4, PT ;  /* 0x00000004ff007c0c */ /* 0x000fe2000bf05070 */
[----:B------:R-:W2:Y:S01]  /*b4d0*/  S2R R12, SR_CTAID.Y ;  /* 0x00000000000c7919 */ /* 0x000ea20000002600 */
[----:B------:R-:W-:Y:S01]  /*b4e0*/  ULDC UR8, c[0x0][0x150] ;  /* 0x0000540000087ab9 */ /* 0x000fe20000000800 */
[----:B------:R-:W-:Y:S01]  /*b4f0*/  ULDC UR9, c[0x0][0x730] ;  /* 0x0001cc0000097ab9 */ /* 0x000fe20000000800 */
[----:B------:R-:W-:Y:S01]  /*b500*/  ISETP.NE.AND.EX P0, PT, RZ, UR5, PT, P0 ;  /* 0x00000005ff007c0c */ /* 0x000fe2000bf05300 */
[----:B------:R-:W-:Y:S01]  /*b510*/  IMAD.MOV.U32 R6, RZ, RZ, R2 ;  /* 0x000000ffff067224 */ /* 0x000fe200078e0002 */
[----:B0-----:R-:W-:-:S05]  /*b520*/  I2FP.F32.U32 R7, R17 ;  /* 0x0000001100077245 */ /* 0x001fca0000201000 */
[----:B------:R-:W-:Y:S01]  /*b530*/  FMUL R20, R7, UR8 ;  /* 0x0000000807147c20 */ /* 0x000fe20008400000 */
[----:B------:R-:W-:-:S05]  /*b540*/  IMAD.MOV.U32 R7, RZ, RZ, R3 ;  /* 0x000000ffff077224 */ /* 0x000fca00078e0003 */
[----:B--2---:R-:W-:Y:S05]  /*b550*/  @!P0 BRA `(.L_x_268) ;  /* 0x0000000000288947 */ /* 0x004fea0003800000 */
[----:B------:R-:W-:Y:S02]  /*b560*/  ULDC UR8, c[0x0][0x734] ;  /* 0x0001cd0000087ab9 */ /* 0x000fe40000000800 */
[----:B------:R-:W-:-:S05]  /*b570*/  IADD3 R7, P0, R2, UR8, RZ ;  /* 0x0000000802077c10 */ /* 0x000fca000ff1e0ff */
[----:B------:R-:W-:-:S04]  /*b580*/  IMAD.X R19, RZ, RZ, R3, P0 ;  /* 0x000000ffff137224 */ /* 0x000fc800000e0603 */
[----:B------:R-:W-:-:S04]  /*b590*/  IMAD.WIDE.U32 R8, R19, UR4, RZ ;  /* 0x0000000413087c25 */ /* 0x000fc8000f8e00ff */
[----:B------:R-:W-:-:S04]  /*b5a0*/  IMAD.WIDE.U32 R8, P0, R7, UR5, R8 ;  /* 0x0000000507087c25 */ /* 0x000fc8000f800008 */
[----:B------:R-:W-:-:S04]  /*b5b0*/  IMAD.WIDE.U32 R6, R7, UR4, RZ ;  /* 0x0000000407067c25 */ /* 0x000fc8000f8e00ff */
[----:B------:R-:W-:Y:S01]  /*b5c0*/  IMAD.MOV.U32 R6, RZ, RZ, R9 ;  /* 0x000000ffff067224 */ /* 0x000fe200078e0009 */
[----:B------:R-:W-:Y:S01]  /*b5d0*/  IADD3 RZ, P1, R7, R8, RZ ;  /* 0x0000000807ff7210 */ /* 0x000fe20007f3e0ff */
[----:B------:R-:W-:-:S04]  /*b5e0*/  IMAD.X R7, RZ, RZ, RZ, P0 ;  /* 0x000000ffff077224 */ /* 0x000fc800000e06ff */
[----:B------:R-:W-:-:S08]  /*b5f0*/  IMAD.WIDE.U32.X R6, R19, UR5, R6, P1 ;  /* 0x0000000513067c25 */ /* 0x000fd000088e0406 */
.L_x_268:
[--C-:B------:R-:W-:Y:S01]  /*b600*/  SHF.R.U64 R16, R6, UR9, R7.reuse ;  /* 0x0000000906107c19 */ /* 0x100fe20008001207 */
[----:B------:R-:W0:Y:S01]  /*b610*/  F2I.U32.TRUNC.NTZ R20, R20 ;  /* 0x0000001400147305 */ /* 0x000e22000020f000 */
[----:B------:R-:W-:Y:S01]  /*b620*/  SHF.R.U32.HI R6, RZ, UR9, R7 ;  /* 0x00000009ff067c19 */ /* 0x000fe20008011607 */
[----:B------:R-:W-:Y:S01]  /*b630*/  ULDC.64 UR4, c[0x0][0x720] ;  /* 0x0001c80000047ab9 */ /* 0x000fe20000000a00 */
[----:B------:R-:W-:Y:S01]  /*b640*/  IADD3 R9, P0, RZ, -R16, RZ ;  /* 0x80000010ff097210 */ /* 0x000fe20007f1e0ff */
[----:B------:R-:W-:Y:S01]  /*b650*/  ULDC.64 UR8, c[0x0][0x740] ;  /* 0x0001d00000087ab9 */ /* 0x000fe20000000a00 */
[----:B------:R-:W2:Y:S03]  /*b660*/  LDC R21, c[0x0][0x148] ;  /* 0x00005200ff157b82 */ /* 0x000ea60000000800 */
[----:B------:R-:W-:Y:S01]  /*b670*/  IMAD.X R6, RZ, RZ, ~R6, P0 ;  /* 0x000000ffff067224 */ /* 0x000fe200000e0e06 */
[----:B------:R-:W-:-:S03]  /*b680*/  ISETP.NE.U32.AND P0, PT, RZ, UR8, PT ;  /* 0x00000008ff007c0c */ /* 0x000fc6000bf05070 */
[----:B------:R-:W-:Y:S01]  /*b690*/  IMAD R8, R6, UR4, RZ ;  /* 0x0000000406087c24 */ /* 0x000fe2000f8e02ff */
[----:B------:R-:W-:Y:S01]  /*b6a0*/  ISETP.NE.AND.EX P0, PT, RZ, UR9, PT, P0 ;  /* 0x00000009ff007c0c */ /* 0x000fe2000bf05300 */
[----:B------:R-:W-:Y:S01]  /*b6b0*/  IMAD.WIDE.U32 R6, R9, UR4, R2 ;  /* 0x0000000409067c25 */ /* 0x000fe2000f8e0002 */
[----:B------:R-:W-:-:S03]  /*b6c0*/  ULDC UR4, c[0x0][0x718] ;  /* 0x0001c60000047ab9 */ /* 0x000fc60000000800 */
[----:B------:R-:W-:Y:S01]  /*b6d0*/  IMAD R9, R9, UR5, R8 ;  /* 0x0000000509097c24 */ /* 0x000fe2000f8e0208 */
[----:B------:R-:W-:Y:S01]  /*b6e0*/  ULDC UR5, c[0x0][0x154] ;  /* 0x0000550000057ab9 */ /* 0x000fe20000000800 */
[----:B0-----:R-:W-:Y:S02]  /*b6f0*/  IMAD.MOV R8, RZ, RZ, -R20 ;  /* 0x000000ffff087224 */ /* 0x001fe400078e0a14 */
[----:B------:R-:W-:Y:S02]  /*b700*/  IMAD.IADD R7, R7, 0x1, R9 ;  /* 0x0000000107077824 */ /* 0x000fe400078e0209 */
[----:B-1----:R-:W-:Y:S01]  /*b710*/  IMAD R17, R18, R8, R17 ;  /* 0x0000000812117224 */ /* 0x002fe200078e0211 */
[----:B------:R-:W-:Y:S02]  /*b720*/  I2FP.F32.U32 R8, R12 ;  /* 0x0000000c00087245 */ /* 0x000fe40000201000 */
[--C-:B------:R-:W-:Y:S02]  /*b730*/  SHF.R.U64 R18, R6, UR4, R7.reuse ;  /* 0x0000000406127c19 */ /* 0x100fe40008001207 */
[----:B------:R-:W-:Y:S01]  /*b740*/  SHF.R.U32.HI R7, RZ, UR4, R7 ;  /* 0x00000004ff077c19 */ /* 0x000fe20008011607 */
[----:B------:R-:W-:Y:S01]  /*b750*/  FMUL R8, R8, UR5 ;  /* 0x0000000508087c20 */ /* 0x000fe20008400000 */
[----:B------:R-:W-:-:S02]  /*b760*/  ULDC UR4, c[0x0][0x708] ;  /* 0x0001c20000047ab9 */ /* 0x000fc40000000800 */
[--C-:B------:R-:W-:Y:S01]  /*b770*/  SHF.R.U64 R20, R18, UR4, R7.reuse ;  /* 0x0000000412147c19 */ /* 0x100fe20008001207 */
[----:B------:R0:W1:Y:S01]  /*b780*/  F2I.U32.TRUNC.NTZ R22, R8 ;  /* 0x0000000800167305 */ /* 0x000062000020f000 */
[----:B------:R-:W-:Y:S01]  /*b790*/  SHF.R.U32.HI R7, RZ, UR4, R7 ;  /* 0x00000004ff077c19 */ /* 0x000fe20008011607 */
[----:B------:R-:W-:-:S03]  /*b7a0*/  ULDC UR4, c[0x0][0x758] ;  /* 0x0001d60000047ab9 */ /* 0x000fc60000000800 */
[--C-:B------:R-:W-:Y:S02]  /*b7b0*/  SHF.R.U64 R19, R20, UR4, R7.reuse ;  /* 0x0000000414137c19 */ /* 0x100fe40008001207 */
[----:B------:R-:W-:-:S03]  /*b7c0*/  SHF.R.U32.HI R23, RZ, UR4, R7 ;  /* 0x00000004ff177c19 */ /* 0x000fc60008011607 */
[----:B------:R-:W-:Y:S02]  /*b7d0*/  IMAD.MOV.U32 R6, RZ, RZ, R19 ;  /* 0x000000ffff067224 */ /* 0x000fe400078e0013 */
[----:B------:R-:W-:Y:S01]  /*b7e0*/  IMAD.MOV.U32 R7, RZ, RZ, R23 ;  /* 0x000000ffff077224 */ /* 0x000fe200078e0017 */
[----:B0-----:R-:W-:Y:S06]  /*b7f0*/  @!P0 BRA `(.L_x_269) ;  /* 0x0000000000288947 */ /* 0x001fec0003800000 */
        /* <DEDUP_REMOVED lines=10> */
.L_x_269:
[----:B------:R-:W-:Y:S01]  /*b8a0*/  ULDC UR4, c[0x0][0x748] ;  /* 0x0001d20000047ab9 */ /* 0x000fe20000000800 */
[----:B-1----:R-:W-:Y:S01]  /*b8b0*/  IMAD.MOV R22, RZ, RZ, -R22 ;  /* 0x000000ffff167224 */ /* 0x002fe200078e0a16 */
[----:B------:R-:W-:Y:S01]  /*b8c0*/  SHF.R.U64 R7, R6, UR4, R7 ;  /* 0x0000000406077c19 */ /* 0x000fe20008001207 */
[----:B------:R-:W-:Y:S01]  /*b8d0*/  ULDC UR4, c[0x0][0x738] ;  /* 0x0001ce0000047ab9 */ /* 0x000fe20000000800 */
[----:B------:R-:W-:Y:S01]  /*b8e0*/  LOP3.LUT R6, R20, UR22, RZ, 0xc0, !PT ;  /* 0x0000001614067c12 */ /* 0x000fe2000f8ec0ff */
[----:B--2---:R-:W-:Y:S01]  /*b8f0*/  @P4 IMAD R17, R21, R22, R12 ;  /* 0x0000001615114224 */ /* 0x004fe200078e020c */
[----:B------:R-:W-:Y:S01]  /*b900*/  LOP3.LUT R12, R18, UR6, RZ, 0xc0, !PT ;  /* 0x00000006120c7c12 */ /* 0x000fe2000f8ec0ff */
[----:B------:R-:W-:Y:S01]  /*b910*/  IMAD.MOV R8, RZ, RZ, -R7 ;  /* 0x000000ffff087224 */ /* 0x000fe200078e0a07 */
[----:B------:R-:W-:Y:S01]  /*b920*/  ULDC UR5, c[0x0][0x710] ;  /* 0x0001c40000057ab9 */ /* 0x000fe20000000800 */
[----:B------:R-:W-:Y:S02]  /*b930*/  IMAD R6, R7, UR7, R6 ;  /* 0x0000000707067c24 */ /* 0x000fe4000f8e0206 */
[----:B------:R-:W-:Y:S01]  /*b940*/  IMAD R19, R8, UR4, R19 ;  /* 0x0000000408137c24 */ /* 0x000fe2000f8e0213 */
[----:B------:R-:W-:Y:S01]  /*b950*/  ULDC UR4, c[0x0][0x700] ;  /* 0x0001c00000047ab9 */ /* 0x000fe20000000800 */
[----:B------:R-:W-:-:S02]  /*b960*/  IMAD R17, R6, UR5, R17 ;  /* 0x0000000506117c24 */ /* 0x000fc4000f8e0211 */
[----:B------:R-:W-:Y:S02]  /*b970*/  IMAD R12, R19, UR4, R12 ;  /* 0x00000004130c7c24 */ /* 0x000fe4000f8e020c */
[----:B------:R-:W-:-:S03]  /*b980*/  IMAD.MOV.U32 R6, RZ, RZ, 0x1 ;  /* 0x00000001ff067424 */ /* 0x000fc600078e00ff */
[----:B------:R-:W-:Y:S02]  /*b990*/  SEL R8, R12, R17, !P4 ;  /* 0x000000110c087207 */ /* 0x000fe40006000000 */
[----:B------:R-:W-:-:S07]  /*b9a0*/  SEL R7, R17, R12, !P4 ;  /* 0x0000000c11077207 */ /* 0x000fce0006000000 */
.L_x_267:
[----:B------:R-:W-:Y:S05]  /*b9b0*/  BSYNC B1 ;  /* 0x0000000000017941 */ /* 0x000fea0003800000 */
.L_x_266:
[----:B------:R-:W-:-:S13]  /*b9c0*/  LOP3.LUT P0, RZ, R6, 0xff, RZ, 0xc0, !PT ;  /* 0x000000ff06ff7812 */ /* 0x000fda000780c0ff */
[----:B------:R-:W-:Y:S05]  /*b9d0*/  @P0 BRA `(.L_x_270) ;  /* 0xfffffff400140947 */ /* 0x000fea000383ffff */
[----:B------:R-:W-:Y:S05]  /*b9e0*/  BSYNC B0 ;  /* 0x0000000000007941 */ /* 0x000fea0003800000 */
.L_x_259:
[----:B------:R-:W-:-:S03]  /*b9f0*/  UMOV UR4, 0xffffffff ;  /* 0xffffffff00047882 */ /* 0x000fc60000000000 */
[----:B------:R-:W-:Y:S05]  /*ba00*/  BRA.DIV UR4, `(.L_x_271) ;  /* 0x00000006044c7947 */ /* 0x000fea000b800000 */
[----:B------:R-:W-:-:S13]  /*ba10*/  ELECT P0, URZ, PT ;  /* 0x00000000003f782f */ /* 0x000fda0003800000 */
.L_x_287:
[----:B------:R-:W-:Y:S04]  /*ba20*/  BSSY B0, `(.L_x_272) ;  /* 0x000003d000007945 */ /* 0x000fe80003800000 */
[----:B------:R-:W-:Y:S05]  /*ba30*/  @!P0 BRA `(.L_x_273) ;  /* 0x0000000000ec8947 */ /* 0x000fea0003800000 */
[----:B------:R-:W-:-:S04]  /*ba40*/  LOP3.LUT R4, R4, 0x2, RZ, 0xfc, !PT ;  /* 0x0000000204047812 */ /* 0x000fc800078efcff */
[----:B------:R-:W-:-:S13]  /*ba50*/  ISETP.NE.AND P0, PT, R4, 0x3, PT ;  /* 0x000000030400780c */ /* 0x000fda0003f05270 */
[----:B------:R-:W-:Y:S05]  /*ba60*/  @!P0 BRA `(.L_x_274) ;  /* 0x0000000000048947 */ /* 0x000fea0003800000 */
[----:B------:R-:W-:Y:S01]  /*ba70*/  BPT.TRAP 0x1 ;  /* 0x000000040000795c */ /* 0x000fe20000300000 */
.L_x_274:
[----:B------:R-:W0:Y:S01]  /*ba80*/  S2R R3, SR_CgaCtaId ;  /* 0x0000000000037919 */ /* 0x000e220000008800 */
[----:B------:R-:W-:-:S04]  /*ba90*/  MOV R0, 0x400 ;  /* 0x0000040000007802 */ /* 0x000fc80000000f00 */
[----:B0-----:R-:W-:Y:S02]  /*baa0*/  LEA R0, R3, R0, 0x18 ;  /* 0x0000000003007211 */ /* 0x001fe400078ec0ff */
[----:B------:R-:W-:-:S03]  /*bab0*/  SHF.L.U32 R3, R11, 0x1f, RZ ;  /* 0x0000001f0b037819 */ /* 0x000fc600000006ff */
[----:B------:R-:W-:-:S04]  /*bac0*/  VIADD R0, R0, 0x30 ;  /* 0x0000003000007836 */ /* 0x000fc80000000000 */
[C---:B------:R-:W-:Y:S02]  /*bad0*/  IMAD R6, R15.reuse, 0x8, R0 ;  /* 0x000000080f067824 */ /* 0x040fe400078e0200 */
[----:B------:R-:W-:Y:S02]  /*bae0*/  VIADD R15, R15, 0x1 ;  /* 0x000000010f0f7836 */ /* 0x000fe40000000000 */
[----:B------:R-:W0:Y:S03]  /*baf0*/  SYNCS.PHASECHK.TRANS64.TRYWAIT P0, [R6+URZ], R3 ;  /* 0x00000003060075a7 */ /* 0x000e26000800017f */
[----:B------:R-:W-:-:S04]  /*bb00*/  ISETP.NE.AND P1, PT, R15, 0x6, PT ;  /* 0x000000060f00780c */ /* 0x000fc80003f25270 */
[----:B------:R-:W-:Y:S02]  /*bb10*/  SEL R2, RZ, 0x1, P1 ;  /* 0x00000001ff027807 */ /* 0x000fe40000800000 */
[----:B------:R-:W-:Y:S02]  /*bb20*/  SEL R15, R15, RZ, P1 ;  /* 0x000000ff0f0f7207 */ /* 0x000fe40000800000 */
[----:B------:R-:W-:-:S03]  /*bb30*/  LOP3.LUT R8, R11, R2, RZ, 0x3c, !PT ;  /* 0x000000020b087212 */ /* 0x000fc600078e3cff */
[----:B------:R-:W-:Y:S01]  /*bb40*/  IMAD R7, R15, 0x8, R0 ;  /* 0x000000080f077824 */ /* 0x000fe200078e0200 */
[----:B------:R-:W-:Y:S01]  /*bb50*/  SHF.L.U32 R4, R8, 0x1f, RZ ;  /* 0x0000001f08047819 */ /* 0x000fe200000006ff */
[----:B0-----:R-:W-:Y:S06]  /*bb60*/  @!P0 BRA `(.L_x_275) ;  /* 0x0000000400148947 */ /* 0x001fec0003800000 */
.L_x_288:
[----:B------:R-:W1:Y:S01]  /*bb70*/  SYNCS.PHASECHK.TRANS64.TRYWAIT P0, [R7+URZ], R4 ;  /* 0x00000004070075a7 */ /* 0x000e62000800017f */
[----:B------:R-:W-:-:S05]  /*bb80*/  VIADD R2, R15, 0x1 ;  /* 0x000000010f027836 */ /* 0x000fca0000000000 */
[----:B------:R-:W-:-:S04]  /*bb90*/  ISETP.NE.AND P1, PT, R2, 0x6, PT ;  /* 0x000000060200780c */ /* 0x000fc80003f25270 */
[----:B0-----:R-:W-:Y:S02]  /*bba0*/  SEL R3, RZ, 0x1, P1 ;  /* 0x00000001ff037807 */ /* 0x001fe40000800000 */
[----:B------:R-:W-:Y:S02]  /*bbb0*/  SEL R9, R2, RZ, P1 ;  /* 0x000000ff02097207 */ /* 0x000fe40000800000 */
[----:B------:R-:W-:-:S03]  /*bbc0*/  LOP3.LUT R8, R8, R3, RZ, 0x3c, !PT ;  /* 0x0000000308087212 */ /* 0x000fc600078e3cff */
[----:B------:R-:W-:Y:S01]  /*bbd0*/  IMAD R6, R9, 0x8, R0 ;  /* 0x0000000809067824 */ /* 0x000fe200078e0200 */
[----:B------:R-:W-:Y:S01]  /*bbe0*/  SHF.L.U32 R5, R8, 0x1f, RZ ;  /* 0x0000001f08057819 */ /* 0x000fe200000006ff */
[----:B-1----:R-:W-:Y:S06]  /*bbf0*/  @!P0 BRA `(.L_x_276) ;  /* 0x0000000400048947 */ /* 0x002fec0003800000 */
.L_x_289:
[----:B------:R-:W1:Y:S01]  /*bc00*/  SYNCS.PHASECHK.TRANS64.TRYWAIT P0, [R6+URZ], R5 ;  /* 0x00000005060075a7 */ /* 0x000e62000800017f */
[----:B------:R-:W-:-:S05]  /*bc10*/  VIADD R2, R9, 0x1 ;  /* 0x0000000109027836 */ /* 0x000fca0000000000 */
[----:B------:R-:W-:-:S04]  /*bc20*/  ISETP.NE.AND P1, PT, R2, 0x6, PT ;  /* 0x000000060200780c */ /* 0x000fc80003f25270 */
[----:B------:R-:W-:Y:S02]  /*bc30*/  SEL R3, RZ, 0x1, P1 ;  /* 0x00000001ff037807 */ /* 0x000fe40000800000 */
[----:B0-----:R-:W-:Y:S02]  /*bc40*/  SEL R7, R2, RZ, P1 ;  /* 0x000000ff02077207 */ /* 0x001fe40000800000 */
[----:B------:R-:W-:-:S03]  /*bc50*/  LOP3.LUT R8, R8, R3, RZ, 0x3c, !PT ;  /* 0x0000000308087212 */ /* 0x000fc600078e3cff */
[----:B------:R-:W-:Y:S01]  /*bc60*/  IMAD R9, R7, 0x8, R0 ;  /* 0x0000000807097824 */ /* 0x000fe200078e0200 */
[----:B------:R-:W-:Y:S01]  /*bc70*/  SHF.L.U32 R4, R8, 0x1f, RZ ;  /* 0x0000001f08047819 */ /* 0x000fe200000006ff */
[----:B-1----:R-:W-:Y:S06]  /*bc80*/  @!P0 BRA `(.L_x_277) ;  /* 0x0000000000f48947 */ /* 0x002fec0003800000 */
.L_x_290:
[----:B------:R-:W1:Y:S01]  /*bc90*/  SYNCS.PHASECHK.TRANS64.TRYWAIT P0, [R9+URZ], R4 ;  /* 0x00000004090075a7 */ /* 0x000e62000800017f */
[----:B------:R-:W-:-:S05]  /*bca0*/  VIADD R2, R7, 0x1 ;  /* 0x0000000107027836 */ /* 0x000fca0000000000 */
[----:B------:R-:W-:-:S04]  /*bcb0*/  ISETP.NE.AND P1, PT, R2, 0x6, PT ;  /* 0x000000060200780c */ /* 0x000fc80003f25270 */
[----:B------:R-:W-:Y:S02]  /*bcc0*/  SEL R3, RZ, 0x1, P1 ;  /* 0x00000001ff037807 */ /* 0x000fe40000800000 */
[----:B------:R-:W-:Y:S02]  /*bcd0*/  SEL R7, R2, RZ, P1 ;  /* 0x000000ff02077207 */ /* 0x000fe40000800000 */
[----:B------:R-:W-:-:S03]  /*bce0*/  LOP3.LUT R11, R8, R3, RZ, 0x3c, !PT ;  /* 0x00000003080b7212 */ /* 0x000fc600078e3cff */
[----:B0-----:R-:W-:Y:S01]  /*bcf0*/  IMAD R6, R7, 0x8, R0 ;  /* 0x0000000807067824 */ /* 0x001fe200078e0200 */
[----:B------:R-:W-:Y:S01]  /*bd00*/  SHF.L.U32 R5, R11, 0x1f, RZ ;  /* 0x0000001f0b057819 */ /* 0x000fe200000006ff */
[----:B-1----:R-:W-:Y:S06]  /*bd10*/  @!P0 BRA `(.L_x_278) ;  /* 0x0000000000e48947 */ /* 0x002fec0003800000 */
.L_x_291:
[----:B------:R-:W1:Y:S01]  /*bd20*/  SYNCS.PHASECHK.TRANS64.TRYWAIT P0, [R6+URZ], R5 ;  /* 0x00000005060075a7 */ /* 0x000e62000800017f */
[----:B------:R-:W-:-:S05]  /*bd30*/  VIADD R2, R7, 0x1 ;  /* 0x0000000107027836 */ /* 0x000fca0000000000 */
[----:B------:R-:W-:-:S04]  /*bd40*/  ISETP.NE.AND P1, PT, R2, 0x6, PT ;  /* 0x000000060200780c */ /* 0x000fc80003f25270 */
[----:B0-----:R-:W-:Y:S02]  /*bd50*/  SEL R4, RZ, 0x1, P1 ;  /* 0x00000001ff047807 */ /* 0x001fe40000800000 */
[----:B------:R-:W-:Y:S02]  /*bd60*/  SEL R3, R2, RZ, P1 ;  /* 0x000000ff02037207 */ /* 0x000fe40000800000 */
[----:B------:R-:W-:Y:S01]  /*bd70*/  LOP3.LUT R4, R11, R4, RZ, 0x3c, !PT ;  /* 0x000000040b047212 */ /* 0x000fe200078e3cff */
[----:B-1----:R-:W-:Y:S06]  /*bd80*/  @!P0 BRA `(.L_x_279) ;  /* 0x0000000000dc8947 */ /* 0x002fec0003800000 */
.L_x_292:
[----:B------:R-:W-:Y:S01]  /*bd90*/  IMAD R3, R3, 0x8, R0 ;  /* 0x0000000803037824 */ /* 0x000fe200078e0200 */
[----:B------:R-:W-:-:S07]  /*bda0*/  SHF.L.U32 R0, R4, 0x1f, RZ ;  /* 0x0000001f04007819 */ /* 0x000fce00000006ff */
.L_x_280:
[----:B-1----:R1:W2:Y:S02]  /*bdb0*/  SYNCS.PHASECHK.TRANS64.TRYWAIT P0, [R3+URZ], R0 ;  /* 0x00000000030075a7 */ /* 0x0022a4000800017f */
[----:B--2---:R-:W-:Y:S05]  /*bdc0*/  @!P0 NANOSLEEP.SYNCS 0x989680 ;  /* 0x009896800000895d */ /* 0x004fea0003900000 */
[----:B------:R-:W2:Y:S02]  /*bdd0*/  @!P0 SYNCS.PHASECHK.TRANS64 P0, [R3+URZ], R0 ;  /* 0x00000000030085a7 */ /* 0x000ea4000800007f */
[----:B--2---:R-:W-:Y:S05]  /*bde0*/  @!P0 BRA `(.L_x_280) ;  /* 0xfffffffc00f08947 */ /* 0x004fea000383ffff */
.L_x_273:
[----:B------:R-:W-:Y:S05]  /*bdf0*/  BSYNC B0 ;  /* 0x0000000000007941 */ /* 0x000fea0003800000 */
.L_x_272:
[----:B------:R-:W-:Y:S05]  /*be00*/  EXIT ;  /* 0x000000000000794d */ /* 0x000fea0003800000 */
.L_x_21:
[----:B-1----:R-:W-:-:S04]  /*be10*/  IMAD.U32 R13, RZ, RZ, UR8 ;  /* 0x00000008ff0d7e24 */ /* 0x002fc8000f8e00ff */
[----:B------:R1:W3:Y:S03]  /*be20*/  SYNCS.PHASECHK.TRANS64.TRYWAIT P1, [R13+URZ], R18 ;  /* 0x000000120d0075a7 */ /* 0x0002e6000802017f */
[----:B---3--:R-:W-:Y:S05]  /*be30*/  @!P1 NANOSLEEP.SYNCS 0x989680 ;  /* 0x009896800000995d */ /* 0x008fea0003900000 */
[----:B------:R-:W3:Y:S02]  /*be40*/  @!P1 SYNCS.PHASECHK.TRANS64 P1, [R13+URZ], R18 ;  /* 0x000000120d0095a7 */ /* 0x000ee4000802007f */
[----:B---3--:R-:W-:Y:S05]  /*be50*/  @!P1 BRA `(.L_x_21) ;  /* 0xfffffffc00ec9947 */ /* 0x008fea000383ffff */
[----:B------:R-:W-:Y:S05]  /*be60*/  BRA `(.L_x_20) ;  /* 0xffffff5800907947 */ /* 0x000fea000383ffff */
.L_x_260:
[----:B------:R-:W-:Y:S01]  /*be70*/  BSSY B1, `(.L_x_281) ;  /* 0x0000006000017945 */ /* 0x000fe20003800000 */
[----:B------:R-:W-:-:S07]  /*be80*/  IMAD.MOV.U32 R6, RZ, RZ, -0x1 ;  /* 0xffffffffff067424 */ /* 0x000fce00078e00ff */
[----:B------:R-:W-:Y:S05]  /*be90*/  WARPSYNC.COLLECTIVE R6, `(.L_x_282) ;  /* 0x00000000060c7348 */ /* 0x000fea0003c00000 */
[----:B------:R-:W-:Y:S02]  /*bea0*/  ELECT P0, UR62, PT ;  /* 0x00000000003e782f */ /* 0x000fe40003800000 */
[----:B------:R-:W-:Y:S01]  /*beb0*/  MOV R6, UR62 ;  /* 0x0000003e00067c02 */ /* 0x000fe20008000f00 */
[----:B------:R-:W-:Y:S10]  /*bec0*/  ENDCOLLECTIVE ;  /* 0x000000000000791b */ /* 0x000ff40003800000 */
.L_x_282:
[----:B------:R-:W-:Y:S05]  /*bed0*/  BSYNC B1 ;  /* 0x0000000000017941 */ /* 0x000fea0003800000 */
.L_x_281:
[----:B------:R-:W-:Y:S05]  /*bee0*/  BRA `(.L_x_283) ;  /* 0xffffffec00dc7947 */ /* 0x000fea000383ffff */
.L_x_263:
[----:B-1----:R1:W2:Y:S02]  /*bef0*/  SYNCS.PHASECHK.TRANS64.TRYWAIT P0, [R20+URZ+0x30], R9 ;  /* 0x00003009140075a7 */ /* 0x0022a4000800017f */
[----:B--2---:R-:W-:Y:S05]  /*bf00*/  @!P0 NANOSLEEP.SYNCS 0x989680 ;  /* 0x009896800000895d */ /* 0x004fea0003900000 */
[----:B------:R-:W2:Y:S02]  /*bf10*/  @!P0 SYNCS.PHASECHK.TRANS64 P0, [R20+URZ+0x30], R9 ;  /* 0x00003009140085a7 */ /* 0x000ea4000800007f */
[----:B--2---:R-:W-:Y:S05]  /*bf20*/  @!P0 BRA `(.L_x_263) ;  /* 0xfffffffc00f08947 */ /* 0x004fea000383ffff */
[----:B------:R-:W-:Y:S05]  /*bf30*/  BRA `(.L_x_284) ;  /* 0xfffffff0001c7947 */ /* 0x000fea000383ffff */
.L_x_271:
[----:B------:R-:W-:Y:S01]  /*bf40*/  BSSY B0, `(.L_x_285) ;  /* 0x0000006000007945 */ /* 0x000fe20003800000 */
[----:B------:R-:W-:-:S07]  /*bf50*/  IMAD.MOV.U32 R6, RZ, RZ, -0x1 ;  /* 0xffffffffff067424 */ /* 0x000fce00078e00ff */
[----:B------:R-:W-:Y:S05]  /*bf60*/  WARPSYNC.COLLECTIVE R6, `(.L_x_286) ;  /* 0x00000000060c7348 */ /* 0x000fea0003c00000 */
[----:B------:R-:W-:Y:S02]  /*bf70*/  ELECT P0, UR62, PT ;  /* 0x00000000003e782f */ /* 0x000fe40003800000 */
[----:B------:R-:W-:Y:S01]  /*bf80*/  MOV R6, UR62 ;  /* 0x0000003e00067c02 */ /* 0x000fe20008000f00 */
[----:B------:R-:W-:Y:S10]  /*bf90*/  ENDCOLLECTIVE ;  /* 0x000000000000791b */ /* 0x000ff40003800000 */
.L_x_286:
[----:B------:R-:W-:Y:S05]  /*bfa0*/  BSYNC B0 ;  /* 0x0000000000007941 */ /* 0x000fea0003800000 */
.L_x_285:
[----:B------:R-:W-:Y:S05]  /*bfb0*/  BRA `(.L_x_287) ;  /* 0xfffffff800987947 */ /* 0x000fea000383ffff */
.L_x_275:
[----:B0-----:R0:W1:Y:S02]  /*bfc0*/  SYNCS.PHASECHK.TRANS64.TRYWAIT P0, [R6+URZ], R3 ;  /* 0x00000003060075a7 */ /* 0x001064000800017f */
[----:B-1----:R-:W-:Y:S05]  /*bfd0*/  @!P0 NANOSLEEP.SYNCS 0x989680 ;  /* 0x009896800000895d */ /* 0x002fea0003900000 */
[----:B------:R-:W1:Y:S02]  /*bfe0*/  @!P0 SYNCS.PHASECHK.TRANS64 P0, [R6+URZ], R3 ;  /* 0x00000003060085a7 */ /* 0x000e64000800007f */
[----:B-1----:R-:W-:Y:S05]  /*bff0*/  @!P0 BRA `(.L_x_275) ;  /* 0xfffffffc00f08947 */ /* 0x002fea000383ffff */
[----:B------:R-:W-:Y:S05]  /*c000*/  BRA `(.L_x_288) ;  /* 0xfffffff800d87947 */ /* 0x000fea000383ffff */
.L_x_276:
[----:B0-----:R0:W1:Y:S02]  /*c010*/  SYNCS.PHASECHK.TRANS64.TRYWAIT P0, [R7+URZ], R4 ;  /* 0x00000004070075a7 */ /* 0x001064000800017f */
[----:B-1----:R-:W-:Y:S05]  /*c020*/  @!P0 NANOSLEEP.SYNCS 0x989680 ;  /* 0x009896800000895d */ /* 0x002fea0003900000 */
[----:B------:R-:W1:Y:S02]  /*c030*/  @!P0 SYNCS.PHASECHK.TRANS64 P0, [R7+URZ], R4 ;  /* 0x00000004070085a7 */ /* 0x000e64000800007f */
[----:B-1----:R-:W-:Y:S05]  /*c040*/  @!P0 BRA `(.L_x_276) ;  /* 0xfffffffc00f08947 */ /* 0x002fea000383ffff */
[----:B------:R-:W-:Y:S05]  /*c050*/  BRA `(.L_x_289) ;  /* 0xfffffff800e87947 */ /* 0x000fea000383ffff */
.L_x_277:
[----:B0-----:R0:W1:Y:S02]  /*c060*/  SYNCS.PHASECHK.TRANS64.TRYWAIT P0, [R6+URZ], R5 ;  /* 0x00000005060075a7 */ /* 0x001064000800017f */
[----:B-1----:R-:W-:Y:S05]  /*c070*/  @!P0 NANOSLEEP.SYNCS 0x989680 ;  /* 0x009896800000895d */ /* 0x002fea0003900000 */
[----:B------:R-:W1:Y:S02]  /*c080*/  @!P0 SYNCS.PHASECHK.TRANS64 P0, [R6+URZ], R5 ;  /* 0x00000005060085a7 */ /* 0x000e64000800007f */
[----:B-1----:R-:W-:Y:S05]  /*c090*/  @!P0 BRA `(.L_x_277) ;  /* 0xfffffffc00f08947 */ /* 0x002fea000383ffff */
[----:B------:R-:W-:Y:S05]  /*c0a0*/  BRA `(.L_x_290) ;  /* 0xfffffff800f87947 */ /* 0x000fea000383ffff */
.L_x_278:
[----:B0-----:R0:W1:Y:S02]  /*c0b0*/  SYNCS.PHASECHK.TRANS64.TRYWAIT P0, [R9+URZ], R4 ;  /* 0x00000004090075a7 */ /* 0x001064000800017f */
[----:B-1----:R-:W-:Y:S05]  /*c0c0*/  @!P0 NANOSLEEP.SYNCS 0x989680 ;  /* 0x009896800000895d */ /* 0x002fea0003900000 */
[----:B------:R-:W1:Y:S02]  /*c0d0*/  @!P0 SYNCS.PHASECHK.TRANS64 P0, [R9+URZ], R4 ;  /* 0x00000004090085a7 */ /* 0x000e64000800007f */
[----:B-1----:R-:W-:Y:S05]  /*c0e0*/  @!P0 BRA `(.L_x_278) ;  /* 0xfffffffc00f08947 */ /* 0x002fea000383ffff */
[----:B------:R-:W-:Y:S05]  /*c0f0*/  BRA `(.L_x_291) ;  /* 0xfffffffc00087947 */ /* 0x000fea000383ffff */
.L_x_279:
[----:B0-----:R0:W1:Y:S02]  /*c100*/  SYNCS.PHASECHK.TRANS64.TRYWAIT P0, [R6+URZ], R5 ;  /* 0x00000005060075a7 */ /* 0x001064000800017f */
[----:B-1----:R-:W-:Y:S05]  /*c110*/  @!P0 NANOSLEEP.SYNCS 0x989680 ;  /* 0x009896800000895d */ /* 0x002fea0003900000 */
[----:B------:R-:W1:Y:S02]  /*c120*/  @!P0 SYNCS.PHASECHK.TRANS64 P0, [R6+URZ], R5 ;  /* 0x00000005060085a7 */ /* 0x000e64000800007f */
[----:B-1----:R-:W-:Y:S05]  /*c130*/  @!P0 BRA `(.L_x_279) ;  /* 0xfffffffc00f08947 */ /* 0x002fea000383ffff */
[----:B------:R-:W-:Y:S05]  /*c140*/  BRA `(.L_x_292) ;  /* 0xfffffffc00107947 */ /* 0x000fea000383ffff */
.L_x_293:
[----:B------:R-:W-:-:S00]  /*c150*/  BRA `(.L_x_293) ;  /* 0xfffffffc00fc7947 */ /* 0x000fc0000383ffff */
[----:B------:R-:W-:-:S00]  /*c160*/  NOP ;  /* 0x0000000000007918 */ /* 0x000fc00000000000 */
        /* <DEDUP_REMOVED lines=9> */
.L_x_294:


//--------------------- .nv.shared._ZN7cutlass13device_kernelINS_4gemm6kernel13GemmUniversalIN4cute5tupleIJiiiiEEENS1_10collective13CollectiveMmaINS1_40MainloopSm90TmaGmmaWarpSpecializedSparseILi6ENS5_IJNS4_1CILi1EEENSA_ILi2EEESB_EEENS1_35KernelTmaWarpSpecializedCooperativeEEENS5_IJNSA_ILi256EEENSA_ILi128EEESH_EEEaNS5_IJNS4_6LayoutINS5_IJiNS5_IJSC_iEEEiEEENS5_IJlNS5_IJSB_SC_EEElEEEEENSJ_INS5_IJNS5_IJNSA_ILi64EEEiEEENS5_IJSH_iEEEiEEENS5_IJNS5_IJSH_NSA_ILi8192EEEEEENS5_IJSB_lEEElEEEEEEEEaNS5_IJlSB_lEEENS4_8TiledMMAINS4_8MMA_AtomIJNS4_4SM904GMMA6SPARSE28GMMA_64x128x64_S32S8S8_SS_TNILNS13_9SparseSelE0EEEEEENSJ_INS5_IJSC_SB_SB_EEENS5_IJSB_NSA_ILi0EEES1A_EEEEENS5_IJNS4_10UnderscoreES1D_S1D_EEEEENS4_23SM90_TMA_LOAD_MULTICASTENS4_14ComposedLayoutINS4_7SwizzleILi2ELi4ELi3EEENS4_25smem_sparse_ptr_flag_bitsILi2ELi8EEENSJ_INS5_IJNS5_IJSB_NSA_ILi8EEEEEENS5_IJSC_SP_EEEEEENS5_IJNS5_IJS1A_SH_EEESM_EEEEEEEvNS4_8identityENS4_13SM90_TMA_LOADENS1H_INS1I_ILi3ELi4ELi3EEENS4_18smem_ptr_flag_bitsILi8EEENSJ_INS5_IJS1M_SH_EEENS5_IJSH_SB_EEEEEEEvS1U_EENS_8epilogue10collective6detail29Sm90TmaWarpSpecializedAdapterINS25_15DefaultEpilogueIiNS5_IJSB_llEEES29_NS24_6thread17LinearCombinationIiLi1EiiLNS2A_9ScaleType4KindE0ELNS_15FloatRoundStyleE2EiEENS1_15EpilogueDefaultEEEEEvvEEEEvNT_6ParamsE --------------------------
	.section	.nv.shared._ZN7cutlass13device_kernelINS_4gemm6kernel13GemmUniversalIN4cute5tupleIJiiiiEEENS1_10collective13CollectiveMmaINS1_40MainloopSm90TmaGmmaWarpSpecializedSparseILi6ENS5_IJNS4_1CILi1EEENSA_ILi2EEESB_EEENS1_35KernelTmaWarpSpecializedCooperativeEEENS5_IJNSA_ILi256EEENSA_ILi128EEESH_EEEaNS5_IJNS4_6LayoutINS5_IJiNS5_IJSC_iEEEiEEENS5_IJlNS5_IJSB_SC_EEElEEEEENSJ_INS5_IJNS5_IJNSA_ILi64EEEiEEENS5_IJSH_iEEEiEEENS5_IJNS5_IJSH_NSA_ILi8192EEEEEENS5_IJSB_lEEElEEEEEEEEaNS5_IJlSB_lEEENS4_8TiledMMAINS4_8MMA_AtomIJNS4_4SM904GMMA6SPARSE28GMMA_64x128x64_S32S8S8_SS_TNILNS13_9SparseSelE0EEEEEENSJ_INS5_IJSC_SB_SB_EEENS5_IJSB_NSA_ILi0EEES1A_EEEEENS5_IJNS4_10UnderscoreES1D_S1D_EEEEENS4_23SM90_TMA_LOAD_MULTICASTENS4_14ComposedLayoutINS4_7SwizzleILi2ELi4ELi3EEENS4_25smem_sparse_ptr_flag_bitsILi2ELi8EEENSJ_INS5_IJNS5_IJSB_NSA_ILi8EEEEEENS5_IJSC_SP_EEEEEENS5_IJNS5_IJS1A_SH_EEESM_EEEEEEEvNS4_8identityENS4_13SM90_TMA_LOADENS1H_INS1I_ILi3ELi4ELi3EEENS4_18smem_ptr_flag_bitsILi8EEENSJ_INS5_IJS1M_SH_EEENS5_IJSH_SB_EEEEEEEvS1U_EENS_8epilogue10collective6detail29Sm90TmaWarpSpecializedAdapterINS25_15DefaultEpilogueIiNS5_IJSB_llEEES29_NS24_6thread17LinearCombinationIiLi1EiiLNS2A_9ScaleType4KindE0ELNS_15FloatRoundStyleE2EiEENS1_15EpilogueDefaultEEEEEvvEEEEvNT_6ParamsE,"aw",@nobits
	.sectionflags	@""
	.align	16
	.zero		1024


//--------------------- .nv.shared.reserved.0     --------------------------
	.section	.nv.shared.reserved.0,"aw",@nobits
	.weak		__nv_reservedSMEM_offset_0_alias
	.size		__nv_reservedSMEM_offset_0_alias, 0, 0
	.other		__nv_reservedSMEM_offset_0_alias,@"STO_CUDA_RESERVED_SHARED STV_DEFAULT"
__nv_reservedSMEM_offset_0_alias:
	.zero		0


//--------------------- .nv.global                --------------------------
	.section	.nv.global,"aw",@nobits
.nv.global:
	.type		_ZN39_INTERNAL_334ae253_4_k_cu_03c678c0_27094cute1_E,@object
	.size		_ZN39_INTERNAL_334ae253_4_k_cu_03c678c0_27094cute1_E,(_ZN39_INTERNAL_334ae253_4_k_cu_03c678c0_27094cuda3std3__45__cpo6cbeginE - _ZN39_INTERNAL_334ae253_4_k_cu_03c678c0_27094cute1_E)
_ZN39_INTERNAL_334ae253_4_k_cu_03c678c0_27094cute1_E:
	.zero		1
	.type		_ZN39_INTERNAL_334ae253_4_k_cu_03c678c0_27094cuda3std3__45__cpo6cbeginE,@object
	.size		_ZN39_INTERNAL_334ae253_4_k_cu_03c678c0_27094cuda3std3__45__cpo6cbeginE,(_ZN39_INTERNAL_334ae253_4_k_cu_03c678c0_27094cuda3std3__48in_placeE - _ZN39_INTERNAL_334ae253_4_k_cu_03c678c0_27094cuda3std3__45__cpo6cbeginE)
_ZN39_INTERNAL_334ae253_4_k_cu_03c678c0_27094cuda3std3__45__cpo6cbeginE:
	.zero		1
	.type		_ZN39_INTERNAL_334ae253_4_k_cu_03c678c0_27094cuda3std3__48in_placeE,@object
	.size		_ZN39_INTERNAL_334ae253_4_k_cu_03c678c0_27094cuda3std3__48in_placeE,(_ZN39_INTERNAL_334ae253_4_k_cu_03c678c0_27094cuda3std6ranges3__45__cpo9iter_moveE - _ZN39_INTERNAL_334ae253_4_k_cu_03c678c0_27094cuda3std3__48in_placeE)
_ZN39_INTERNAL_334ae253_4_k_cu_03c678c0_27094cuda3std3__48in_placeE:
	.zero		1
	.type		_ZN39_INTERNAL_334ae253_4_k_cu_03c678c0_27094cuda3std6ranges3__45__cpo9iter_moveE,@object
	.size		_ZN39_INTERNAL_334ae253_4_k_cu_03c678c0_27094cuda3std6ranges3__45__cpo9iter_moveE,(_ZN39_INTERNAL_334ae253_4_k_cu_03c678c0_27094cuda3std3__45__cpo5beginE - _ZN39_INTERNAL_334ae253_4_k_cu_03c678c0_27094cuda3std6ranges3__45__cpo9iter_moveE)
_ZN39_INTERNAL_334ae253_4_k_cu_03c678c0_27094cuda3std6ranges3__45__cpo9iter_moveE:
	.zero		1
	.type		_ZN39_INTERNAL_334ae253_4_k_cu_03c678c0_27094cuda3std3__45__cpo5beginE,@object
	.size		_ZN39_INTERNAL_334ae253_4_k_cu_03c678c0_27094cuda3std3__45__cpo5beginE,(_ZN39_INTERNAL_334ae253_4_k_cu_03c678c0_27094cuda3std3__441_GLOBAL__N__334ae253_4_k_cu_03c678c0_27096ignoreE - _ZN39_INTERNAL_334ae253_4_k_cu_03c678c0_27094cuda3std3__45__cpo5beginE)
_ZN39_INTERNAL_334ae253_4_k_cu_03c678c0_27094cuda3std3__45__cpo5beginE:
	.zero		1
	.type		_ZN39_INTERNAL_334ae253_4_k_cu_03c678c0_27094cuda3std3__441_GLOBAL__N__334ae253_4_k_cu_03c678c0_27096ignoreE,@object
	.size		_ZN39_INTERNAL_334ae253_4_k_cu_03c678c0_27094cuda3std3__441_GLOBAL__N__334ae253_4_k_cu_03c678c0_27096ignoreE,(_ZN39_INTERNAL_334ae253_4_k_cu_03c678c0_27094cute7productE - _ZN39_INTERNAL_334ae253_4_k_cu_03c678c0_27094cuda3std3__441_GLOBAL__N__334ae253_4_k_cu_03c678c0_27096ignoreE)
_ZN39_INTERNAL_334ae253_4_k_cu_03c678c0_27094cuda3std3__441_GLOBAL__N__334ae253_4_k_cu_03c678c0_27096ignoreE:
	.zero		1
	.type		_ZN39_INTERNAL_334ae253_4_k_cu_03c678c0_27094cute7productE,@object
	.size		_ZN39_INTERNAL_334ae253_4_k_cu_03c678c0_27094cute7productE,(_ZN39_INTERNAL_334ae253_4_k_cu_03c678c0_27094cuda3std3__45__cpo3endE - _ZN39_INTERNAL_334ae253_4_k_cu_03c678c0_27094cute7productE)
_ZN39_INTERNAL_334ae253_4_k_cu_03c678c0_27094cute7productE:
	.zero		1
	.type		_ZN39_INTERNAL_334ae253_4_k_cu_03c678c0_27094cuda3std3__45__cpo3endE,@object
	.size		_ZN39_INTERNAL_334ae253_4_k_cu_03c678c0_27094cuda3std3__45__cpo3endE,(_ZN39_INTERNAL_334ae253_4_k_cu_03c678c0_27094cuda3std3__419piecewise_constructE - _ZN39_INTERNAL_334ae253_4_k_cu_03c678c0_27094cuda3std3__45__cpo3endE)
_ZN39_INTERNAL_334ae253_4_k_cu_03c678c0_27094cuda3std3__45__cpo3endE:
	.zero		1
	.type		_ZN39_INTERNAL_334ae253_4_k_cu_03c678c0_27094cuda3std3__419piecewise_constructE,@object
	.size		_ZN39_INTERNAL_334ae253_4_k_cu_03c678c0_27094cuda3std3__419piecewise_constructE,(_ZN39_INTERNAL_334ae253_4_k_cu_03c678c0_27094cuda3std3__45__cpo4cendE - _ZN39_INTERNAL_334ae253_4_k_cu_03c678c0_27094cuda3std3__419piecewise_constructE)
_ZN39_INTERNAL_334ae253_4_k_cu_03c678c0_27094cuda3std3__419piecewise_constructE:
	.zero		1
	.type		_ZN39_INTERNAL_334ae253_4_k_cu_03c678c0_27094cuda3std3__45__cpo4cendE,@object
	.size		_ZN39_INTERNAL_334ae253_4_k_cu_03c678c0_27094cuda3std3__45__cpo4cendE,(_ZN39_INTERNAL_334ae253_4_k_cu_03c678c0_27094cuda3std6ranges3__45__cpo4swapE - _ZN39_INTERNAL_334ae253_4_k_cu_03c678c0_27094cuda3std3__45__cpo4cendE)
_ZN39_INTERNAL_334ae253_4_k_cu_03c678c0_27094cuda3std3__45__cpo4cendE:
	.zero		1
	.type		_ZN39_INTERNAL_334ae253_4_k_cu_03c678c0_27094cuda3std6ranges3__45__cpo4swapE,@object
	.size		_ZN39_INTERNAL_334ae253_4_k_cu_03c678c0_27094cuda3std6ranges3__45__cpo4swapE,(.L_7 - _ZN39_INTERNAL_334ae253_4_k_cu_03c678c0_27094cuda3std6ranges3__45__cpo4swapE)
_ZN39_INTERNAL_334ae253_4_k_cu_03c678c0_27094cuda3std6ranges3__45__cpo4swapE:
	.zero		1
.L_7:


//--------------------- .nv.constant0._ZN7cutlass13device_kernelINS_4gemm6kernel13GemmUniversalIN4cute5tupleIJiiiiEEENS1_10collective13CollectiveMmaINS1_40MainloopSm90TmaGmmaWarpSpecializedSparseILi6ENS5_IJNS4_1CILi1EEENSA_ILi2EEESB_EEENS1_35KernelTmaWarpSpecializedCooperativeEEENS5_IJNSA_ILi256EEENSA_ILi128EEESH_EEEaNS5_IJNS4_6LayoutINS5_IJiNS5_IJSC_iEEEiEEENS5_IJlNS5_IJSB_SC_EEElEEEEENSJ_INS5_IJNS5_IJNSA_ILi64EEEiEEENS5_IJSH_iEEEiEEENS5_IJNS5_IJSH_NSA_ILi8192EEEEEENS5_IJSB_lEEElEEEEEEEEaNS5_IJlSB_lEEENS4_8TiledMMAINS4_8MMA_AtomIJNS4_4SM904GMMA6SPARSE28GMMA_64x128x64_S32S8S8_SS_TNILNS13_9SparseSelE0EEEEEENSJ_INS5_IJSC_SB_SB_EEENS5_IJSB_NSA_ILi0EEES1A_EEEEENS5_IJNS4_10UnderscoreES1D_S1D_EEEEENS4_23SM90_TMA_LOAD_MULTICASTENS4_14ComposedLayoutINS4_7SwizzleILi2ELi4ELi3EEENS4_25smem_sparse_ptr_flag_bitsILi2ELi8EEENSJ_INS5_IJNS5_IJSB_NSA_ILi8EEEEEENS5_IJSC_SP_EEEEEENS5_IJNS5_IJS1A_SH_EEESM_EEEEEEEvNS4_8identityENS4_13SM90_TMA_LOADENS1H_INS1I_ILi3ELi4ELi3EEENS4_18smem_ptr_flag_bitsILi8EEENSJ_INS5_IJS1M_SH_EEENS5_IJSH_SB_EEEEEEEvS1U_EENS_8epilogue10collective6detail29Sm90TmaWarpSpecializedAdapterINS25_15DefaultEpilogueIiNS5_IJSB_llEEES29_NS24_6thread17LinearCombinationIiLi1EiiLNS2A_9ScaleType4KindE0ELNS_15FloatRoundStyleE2EiEENS1_15EpilogueDefaultEEEEEvvEEEEvNT_6ParamsE --------------------------
	.section	.nv.constant0._ZN7cutlass13device_kernelINS_4gemm6kernel13GemmUniversalIN4cute5tupleIJiiiiEEENS1_10collective13CollectiveMmaINS1_40MainloopSm90TmaGmmaWarpSpecializedSparseILi6ENS5_IJNS4_1CILi1EEENSA_ILi2EEESB_EEENS1_35KernelTmaWarpSpecializedCooperativeEEENS5_IJNSA_ILi256EEENSA_ILi128EEESH_EEEaNS5_IJNS4_6LayoutINS5_IJiNS5_IJSC_iEEEiEEENS5_IJlNS5_IJSB_SC_EEElEEEEENSJ_INS5_IJNS5_IJNSA_ILi64EEEiEEENS5_IJSH_iEEEiEEENS5_IJNS5_IJSH_NSA_ILi8192EEEEEENS5_IJSB_lEEElEEEEEEEEaNS5_IJlSB_lEEENS4_8TiledMMAINS4_8MMA_AtomIJNS4_4SM904GMMA6SPARSE28GMMA_64x128x64_S32S8S8_SS_TNILNS13_9SparseSelE0EEEEEENSJ_INS5_IJSC_SB_SB_EEENS5_IJSB_NSA_ILi0EEES1A_EEEEENS5_IJNS4_10UnderscoreES1D_S1D_EEEEENS4_23SM90_TMA_LOAD_MULTICASTENS4_14ComposedLayoutINS4_7SwizzleILi2ELi4ELi3EEENS4_25smem_sparse_ptr_flag_bitsILi2ELi8EEENSJ_INS5_IJNS5_IJSB_NSA_ILi8EEEEEENS5_IJSC_SP_EEEEEENS5_IJNS5_IJS1A_SH_EEESM_EEEEEEEvNS4_8identityENS4_13SM90_TMA_LOADENS1H_INS1I_ILi3ELi4ELi3EEENS4_18smem_ptr_flag_bitsILi8EEENSJ_INS5_IJS1M_SH_EEENS5_IJSH_SB_EEEEEEEvS1U_EENS_8epilogue10collective6detail29Sm90TmaWarpSpecializedAdapterINS25_15DefaultEpilogueIiNS5_IJSB_llEEES29_NS24_6thread17LinearCombinationIiLi1EiiLNS2A_9ScaleType4KindE0ELNS_15FloatRoundStyleE2EiEENS1_15EpilogueDefaultEEEEEvvEEEEvNT_6ParamsE,"a",@progbits
	.sectionflags	@""
	.align	4
.nv.constant0._ZN7cutlass13device_kernelINS_4gemm6kernel13GemmUniversalIN4cute5tupleIJiiiiEEENS1_10collective13CollectiveMmaINS1_40MainloopSm90TmaGmmaWarpSpecializedSparseILi6ENS5_IJNS4_1CILi1EEENSA_ILi2EEESB_EEENS1_35KernelTmaWarpSpecializedCooperativeEEENS5_IJNSA_ILi256EEENSA_ILi128EEESH_EEEaNS5_IJNS4_6LayoutINS5_IJiNS5_IJSC_iEEEiEEENS5_IJlNS5_IJSB_SC_EEElEEEEENSJ_INS5_IJNS5_IJNSA_ILi64EEEiEEENS5_IJSH_iEEEiEEENS5_IJNS5_IJSH_NSA_ILi8192EEEEEENS5_IJSB_lEEElEEEEEEEEaNS5_IJlSB_lEEENS4_8TiledMMAINS4_8MMA_AtomIJNS4_4SM904GMMA6SPARSE28GMMA_64x128x64_S32S8S8_SS_TNILNS13_9SparseSelE0EEEEEENSJ_INS5_IJSC_SB_SB_EEENS5_IJSB_NSA_ILi0EEES1A_EEEEENS5_IJNS4_10UnderscoreES1D_S1D_EEEEENS4_23SM90_TMA_LOAD_MULTICASTENS4_14ComposedLayoutINS4_7SwizzleILi2ELi4ELi3EEENS4_25smem_sparse_ptr_flag_bitsILi2ELi8EEENSJ_INS5_IJNS5_IJSB_NSA_ILi8EEEEEENS5_IJSC_SP_EEEEEENS5_IJNS5_IJS1A_SH_EEESM_EEEEEEEvNS4_8identityENS4_13SM90_TMA_LOADENS1H_INS1I_ILi3ELi4ELi3EEENS4_18smem_ptr_flag_bitsILi8EEENSJ_INS5_IJS1M_SH_EEENS5_IJSH_SB_EEEEEEEvS1U_EENS_8epilogue10collective6detail29Sm90TmaWarpSpecializedAdapterINS25_15DefaultEpilogueIiNS5_IJSB_llEEES29_NS24_6thread17LinearCombinationIiLi1EiiLNS2A_9ScaleType4KindE0ELNS_15FloatRoundStyleE2EiEENS1_15EpilogueDefaultEEEEEvvEEEEvNT_6ParamsE:
	.zero		1920


//--------------------- SYMBOLS --------------------------

	.type		.nv.reservedSmem.offset0,@object
	.size		.nv.reservedSmem.offset0,0x4
